//
// Generated by NVIDIA NVVM Compiler
//
// Compiler Build ID: CL-36424714
// Cuda compilation tools, release 13.0, V13.0.88
// Based on NVVM 20.0.0
//

.version 9.0
.target sm_100
.address_size 64

	// .globl	_Z17simple_max_kernelPfS_Pi
// _ZZ12block_kernelPiS_PfS0_S0_S0_S0_S_E2sp has been demoted
// _ZZ12block_kernelPiS_PfS0_S0_S0_S0_S_E2si has been demoted

.visible .entry _Z17simple_max_kernelPfS_Pi(
	.param .u64 .ptr .align 1 _Z17simple_max_kernelPfS_Pi_param_0,
	.param .u64 .ptr .align 1 _Z17simple_max_kernelPfS_Pi_param_1,
	.param .u64 .ptr .align 1 _Z17simple_max_kernelPfS_Pi_param_2
)
{
	.reg .pred 	%p<18>;
	.reg .b32 	%r<38>;
	.reg .b32 	%f<36>;
	.reg .b64 	%rd<11>;

	ld.param.u64 	%rd6, [_Z17simple_max_kernelPfS_Pi_param_0];
	ld.param.u64 	%rd4, [_Z17simple_max_kernelPfS_Pi_param_1];
	ld.param.u64 	%rd5, [_Z17simple_max_kernelPfS_Pi_param_2];
	cvta.to.global.u64 	%rd7, %rd6;
	ld.global.f32 	%f35, [%rd7];
	add.s64 	%rd10, %rd7, 32;
	mov.b32 	%r36, 0;
	mov.u32 	%r37, %r36;
$L__BB0_1:
	ld.global.f32 	%f4, [%rd10+-32];
	setp.lt.f32 	%p1, %f35, %f4;
	selp.f32 	%f5, %f4, %f35, %p1;
	selp.b32 	%r6, %r37, %r36, %p1;
	ld.global.f32 	%f6, [%rd10+-28];
	setp.lt.f32 	%p2, %f5, %f6;
	selp.f32 	%f7, %f6, %f5, %p2;
	add.s32 	%r7, %r37, 1;
	selp.b32 	%r8, %r7, %r6, %p2;
	ld.global.f32 	%f8, [%rd10+-24];
	setp.lt.f32 	%p3, %f7, %f8;
	selp.f32 	%f9, %f8, %f7, %p3;
	add.s32 	%r9, %r37, 2;
	selp.b32 	%r10, %r9, %r8, %p3;
	ld.global.f32 	%f10, [%rd10+-20];
	setp.lt.f32 	%p4, %f9, %f10;
	selp.f32 	%f11, %f10, %f9, %p4;
	add.s32 	%r11, %r37, 3;
	selp.b32 	%r12, %r11, %r10, %p4;
	ld.global.f32 	%f12, [%rd10+-16];
	setp.lt.f32 	%p5, %f11, %f12;
	selp.f32 	%f13, %f12, %f11, %p5;
	add.s32 	%r13, %r37, 4;
	selp.b32 	%r14, %r13, %r12, %p5;
	ld.global.f32 	%f14, [%rd10+-12];
	setp.lt.f32 	%p6, %f13, %f14;
	selp.f32 	%f15, %f14, %f13, %p6;
	add.s32 	%r15, %r37, 5;
	selp.b32 	%r16, %r15, %r14, %p6;
	ld.global.f32 	%f16, [%rd10+-8];
	setp.lt.f32 	%p7, %f15, %f16;
	selp.f32 	%f17, %f16, %f15, %p7;
	add.s32 	%r17, %r37, 6;
	selp.b32 	%r18, %r17, %r16, %p7;
	ld.global.f32 	%f18, [%rd10+-4];
	setp.lt.f32 	%p8, %f17, %f18;
	selp.f32 	%f19, %f18, %f17, %p8;
	add.s32 	%r19, %r37, 7;
	selp.b32 	%r20, %r19, %r18, %p8;
	ld.global.f32 	%f20, [%rd10];
	setp.lt.f32 	%p9, %f19, %f20;
	selp.f32 	%f21, %f20, %f19, %p9;
	add.s32 	%r21, %r37, 8;
	selp.b32 	%r22, %r21, %r20, %p9;
	ld.global.f32 	%f22, [%rd10+4];
	setp.lt.f32 	%p10, %f21, %f22;
	selp.f32 	%f23, %f22, %f21, %p10;
	add.s32 	%r23, %r37, 9;
	selp.b32 	%r24, %r23, %r22, %p10;
	ld.global.f32 	%f24, [%rd10+8];
	setp.lt.f32 	%p11, %f23, %f24;
	selp.f32 	%f25, %f24, %f23, %p11;
	add.s32 	%r25, %r37, 10;
	selp.b32 	%r26, %r25, %r24, %p11;
	ld.global.f32 	%f26, [%rd10+12];
	setp.lt.f32 	%p12, %f25, %f26;
	selp.f32 	%f27, %f26, %f25, %p12;
	add.s32 	%r27, %r37, 11;
	selp.b32 	%r28, %r27, %r26, %p12;
	ld.global.f32 	%f28, [%rd10+16];
	setp.lt.f32 	%p13, %f27, %f28;
	selp.f32 	%f29, %f28, %f27, %p13;
	add.s32 	%r29, %r37, 12;
	selp.b32 	%r30, %r29, %r28, %p13;
	ld.global.f32 	%f30, [%rd10+20];
	setp.lt.f32 	%p14, %f29, %f30;
	selp.f32 	%f31, %f30, %f29, %p14;
	add.s32 	%r31, %r37, 13;
	selp.b32 	%r32, %r31, %r30, %p14;
	ld.global.f32 	%f32, [%rd10+24];
	setp.lt.f32 	%p15, %f31, %f32;
	selp.f32 	%f33, %f32, %f31, %p15;
	add.s32 	%r33, %r37, 14;
	selp.b32 	%r34, %r33, %r32, %p15;
	ld.global.f32 	%f34, [%rd10+28];
	setp.lt.f32 	%p16, %f33, %f34;
	selp.f32 	%f35, %f34, %f33, %p16;
	add.s32 	%r35, %r37, 15;
	selp.b32 	%r36, %r35, %r34, %p16;
	add.s64 	%rd10, %rd10, 64;
	add.s32 	%r37, %r37, 16;
	setp.ne.s32 	%p17, %r37, 16384;
	@%p17 bra 	$L__BB0_1;
	cvta.to.global.u64 	%rd8, %rd4;
	cvta.to.global.u64 	%rd9, %rd5;
	st.global.f32 	[%rd8], %f35;
	st.global.u32 	[%rd9], %r36;
	ret;

}
	// .globl	_Z20my_reduction_kernel1PfS_Pii
.visible .entry _Z20my_reduction_kernel1PfS_Pii(
	.param .u64 .ptr .align 1 _Z20my_reduction_kernel1PfS_Pii_param_0,
	.param .u64 .ptr .align 1 _Z20my_reduction_kernel1PfS_Pii_param_1,
	.param .u64 .ptr .align 1 _Z20my_reduction_kernel1PfS_Pii_param_2,
	.param .u32 _Z20my_reduction_kernel1PfS_Pii_param_3
)
{
	.reg .pred 	%p<39>;
	.reg .b32 	%r<131>;
	.reg .b32 	%f<81>;
	.reg .b64 	%rd<50>;

	ld.param.u64 	%rd6, [_Z20my_reduction_kernel1PfS_Pii_param_0];
	ld.param.u64 	%rd4, [_Z20my_reduction_kernel1PfS_Pii_param_1];
	ld.param.u64 	%rd5, [_Z20my_reduction_kernel1PfS_Pii_param_2];
	ld.param.u32 	%r47, [_Z20my_reduction_kernel1PfS_Pii_param_3];
	cvta.to.global.u64 	%rd1, %rd6;
	mov.u32 	%r48, %ntid.x;
	mov.u32 	%r49, %ctaid.x;
	mul.lo.s32 	%r1, %r48, %r49;
	mov.u32 	%r2, %tid.x;
	add.s32 	%r3, %r1, %r2;
	mul.wide.s32 	%rd7, %r3, 4;
	add.s64 	%rd2, %rd1, %rd7;
	ld.global.f32 	%f80, [%rd2];
	setp.lt.s32 	%p1, %r47, 2;
	mov.u32 	%r130, %r3;
	@%p1 bra 	$L__BB1_14;
	add.s32 	%r4, %r47, -1;
	add.s32 	%r52, %r47, -2;
	and.b32  	%r5, %r4, 15;
	setp.lt.u32 	%p2, %r52, 15;
	mov.b32 	%r121, 1;
	mov.u32 	%r130, %r3;
	@%p2 bra 	$L__BB1_5;
	and.b32  	%r54, %r4, -16;
	neg.s32 	%r115, %r54;
	shl.b32 	%r7, %r47, 4;
	add.s32 	%r55, %r2, %r47;
	add.s32 	%r112, %r55, %r1;
	mov.b32 	%r114, 0;
	mul.wide.u32 	%rd10, %r47, 4;
	mov.u32 	%r113, %r47;
	mov.u32 	%r130, %r3;
$L__BB1_3:
	.pragma "nounroll";
	mul.wide.s32 	%rd8, %r113, 4;
	add.s64 	%rd9, %rd2, %rd8;
	ld.global.f32 	%f16, [%rd9];
	max.f32 	%f17, %f80, %f16;
	setp.eq.f32 	%p3, %f17, %f16;
	selp.b32 	%r56, %r112, %r130, %p3;
	add.s64 	%rd11, %rd9, %rd10;
	ld.global.f32 	%f18, [%rd11];
	max.f32 	%f19, %f17, %f18;
	setp.eq.f32 	%p4, %f19, %f18;
	add.s32 	%r57, %r47, %r112;
	selp.b32 	%r58, %r57, %r56, %p4;
	add.s64 	%rd12, %rd11, %rd10;
	ld.global.f32 	%f20, [%rd12];
	max.f32 	%f21, %f19, %f20;
	setp.eq.f32 	%p5, %f21, %f20;
	add.s32 	%r59, %r47, %r57;
	selp.b32 	%r60, %r59, %r58, %p5;
	add.s64 	%rd13, %rd12, %rd10;
	ld.global.f32 	%f22, [%rd13];
	max.f32 	%f23, %f21, %f22;
	setp.eq.f32 	%p6, %f23, %f22;
	add.s32 	%r61, %r47, %r59;
	selp.b32 	%r62, %r61, %r60, %p6;
	add.s64 	%rd14, %rd13, %rd10;
	ld.global.f32 	%f24, [%rd14];
	max.f32 	%f25, %f23, %f24;
	setp.eq.f32 	%p7, %f25, %f24;
	add.s32 	%r63, %r47, %r61;
	selp.b32 	%r64, %r63, %r62, %p7;
	add.s64 	%rd15, %rd14, %rd10;
	ld.global.f32 	%f26, [%rd15];
	max.f32 	%f27, %f25, %f26;
	setp.eq.f32 	%p8, %f27, %f26;
	add.s32 	%r65, %r47, %r63;
	selp.b32 	%r66, %r65, %r64, %p8;
	add.s64 	%rd16, %rd15, %rd10;
	ld.global.f32 	%f28, [%rd16];
	max.f32 	%f29, %f27, %f28;
	setp.eq.f32 	%p9, %f29, %f28;
	add.s32 	%r67, %r47, %r65;
	selp.b32 	%r68, %r67, %r66, %p9;
	add.s64 	%rd17, %rd16, %rd10;
	ld.global.f32 	%f30, [%rd17];
	max.f32 	%f31, %f29, %f30;
	setp.eq.f32 	%p10, %f31, %f30;
	add.s32 	%r69, %r47, %r67;
	selp.b32 	%r70, %r69, %r68, %p10;
	add.s64 	%rd18, %rd17, %rd10;
	ld.global.f32 	%f32, [%rd18];
	max.f32 	%f33, %f31, %f32;
	setp.eq.f32 	%p11, %f33, %f32;
	add.s32 	%r71, %r47, %r69;
	selp.b32 	%r72, %r71, %r70, %p11;
	add.s64 	%rd19, %rd18, %rd10;
	ld.global.f32 	%f34, [%rd19];
	max.f32 	%f35, %f33, %f34;
	setp.eq.f32 	%p12, %f35, %f34;
	add.s32 	%r73, %r47, %r71;
	selp.b32 	%r74, %r73, %r72, %p12;
	add.s64 	%rd20, %rd19, %rd10;
	ld.global.f32 	%f36, [%rd20];
	max.f32 	%f37, %f35, %f36;
	setp.eq.f32 	%p13, %f37, %f36;
	add.s32 	%r75, %r47, %r73;
	selp.b32 	%r76, %r75, %r74, %p13;
	add.s64 	%rd21, %rd20, %rd10;
	ld.global.f32 	%f38, [%rd21];
	max.f32 	%f39, %f37, %f38;
	setp.eq.f32 	%p14, %f39, %f38;
	add.s32 	%r77, %r47, %r75;
	selp.b32 	%r78, %r77, %r76, %p14;
	add.s64 	%rd22, %rd21, %rd10;
	ld.global.f32 	%f40, [%rd22];
	max.f32 	%f41, %f39, %f40;
	setp.eq.f32 	%p15, %f41, %f40;
	add.s32 	%r79, %r47, %r77;
	selp.b32 	%r80, %r79, %r78, %p15;
	add.s64 	%rd23, %rd22, %rd10;
	ld.global.f32 	%f42, [%rd23];
	max.f32 	%f43, %f41, %f42;
	setp.eq.f32 	%p16, %f43, %f42;
	add.s32 	%r81, %r47, %r79;
	selp.b32 	%r82, %r81, %r80, %p16;
	add.s64 	%rd24, %rd23, %rd10;
	ld.global.f32 	%f44, [%rd24];
	max.f32 	%f45, %f43, %f44;
	setp.eq.f32 	%p17, %f45, %f44;
	add.s32 	%r83, %r47, %r81;
	selp.b32 	%r84, %r83, %r82, %p17;
	add.s64 	%rd25, %rd24, %rd10;
	ld.global.f32 	%f46, [%rd25];
	max.f32 	%f80, %f45, %f46;
	setp.eq.f32 	%p18, %f80, %f46;
	add.s32 	%r85, %r47, %r83;
	selp.b32 	%r130, %r85, %r84, %p18;
	add.s32 	%r115, %r115, 16;
	add.s32 	%r114, %r114, 16;
	add.s32 	%r113, %r113, %r7;
	add.s32 	%r112, %r112, %r7;
	setp.ne.s32 	%p19, %r115, 0;
	@%p19 bra 	$L__BB1_3;
	add.s32 	%r121, %r114, 1;
$L__BB1_5:
	setp.eq.s32 	%p20, %r5, 0;
	@%p20 bra 	$L__BB1_14;
	and.b32  	%r23, %r4, 7;
	setp.lt.u32 	%p21, %r5, 8;
	@%p21 bra 	$L__BB1_8;
	mul.lo.s32 	%r87, %r121, %r47;
	add.s32 	%r88, %r87, %r3;
	mul.wide.s32 	%rd26, %r87, 4;
	add.s64 	%rd27, %rd2, %rd26;
	ld.global.f32 	%f48, [%rd27];
	max.f32 	%f49, %f80, %f48;
	setp.eq.f32 	%p22, %f49, %f48;
	selp.b32 	%r89, %r88, %r130, %p22;
	add.s32 	%r90, %r88, %r47;
	mul.wide.u32 	%rd28, %r47, 4;
	add.s64 	%rd29, %rd27, %rd28;
	ld.global.f32 	%f50, [%rd29];
	max.f32 	%f51, %f49, %f50;
	setp.eq.f32 	%p23, %f51, %f50;
	selp.b32 	%r91, %r90, %r89, %p23;
	add.s32 	%r92, %r90, %r47;
	add.s64 	%rd30, %rd29, %rd28;
	ld.global.f32 	%f52, [%rd30];
	max.f32 	%f53, %f51, %f52;
	setp.eq.f32 	%p24, %f53, %f52;
	selp.b32 	%r93, %r92, %r91, %p24;
	add.s32 	%r94, %r92, %r47;
	add.s64 	%rd31, %rd30, %rd28;
	ld.global.f32 	%f54, [%rd31];
	max.f32 	%f55, %f53, %f54;
	setp.eq.f32 	%p25, %f55, %f54;
	selp.b32 	%r95, %r94, %r93, %p25;
	add.s32 	%r96, %r94, %r47;
	add.s64 	%rd32, %rd31, %rd28;
	ld.global.f32 	%f56, [%rd32];
	max.f32 	%f57, %f55, %f56;
	setp.eq.f32 	%p26, %f57, %f56;
	selp.b32 	%r97, %r96, %r95, %p26;
	add.s32 	%r98, %r96, %r47;
	add.s64 	%rd33, %rd32, %rd28;
	ld.global.f32 	%f58, [%rd33];
	max.f32 	%f59, %f57, %f58;
	setp.eq.f32 	%p27, %f59, %f58;
	selp.b32 	%r99, %r98, %r97, %p27;
	add.s32 	%r100, %r98, %r47;
	add.s64 	%rd34, %rd33, %rd28;
	ld.global.f32 	%f60, [%rd34];
	max.f32 	%f61, %f59, %f60;
	setp.eq.f32 	%p28, %f61, %f60;
	selp.b32 	%r101, %r100, %r99, %p28;
	add.s32 	%r102, %r100, %r47;
	add.s64 	%rd35, %rd34, %rd28;
	ld.global.f32 	%f62, [%rd35];
	max.f32 	%f80, %f61, %f62;
	setp.eq.f32 	%p29, %f80, %f62;
	selp.b32 	%r130, %r102, %r101, %p29;
	add.s32 	%r121, %r121, 8;
$L__BB1_8:
	setp.eq.s32 	%p30, %r23, 0;
	@%p30 bra 	$L__BB1_14;
	and.b32  	%r29, %r4, 3;
	setp.lt.u32 	%p31, %r23, 4;
	@%p31 bra 	$L__BB1_11;
	mul.lo.s32 	%r104, %r121, %r47;
	add.s32 	%r105, %r104, %r3;
	mul.wide.s32 	%rd36, %r104, 4;
	add.s64 	%rd37, %rd2, %rd36;
	ld.global.f32 	%f64, [%rd37];
	max.f32 	%f65, %f80, %f64;
	setp.eq.f32 	%p32, %f65, %f64;
	selp.b32 	%r106, %r105, %r130, %p32;
	add.s32 	%r107, %r105, %r47;
	mul.wide.u32 	%rd38, %r47, 4;
	add.s64 	%rd39, %rd37, %rd38;
	ld.global.f32 	%f66, [%rd39];
	max.f32 	%f67, %f65, %f66;
	setp.eq.f32 	%p33, %f67, %f66;
	selp.b32 	%r108, %r107, %r106, %p33;
	add.s32 	%r109, %r107, %r47;
	add.s64 	%rd40, %rd39, %rd38;
	ld.global.f32 	%f68, [%rd40];
	max.f32 	%f69, %f67, %f68;
	setp.eq.f32 	%p34, %f69, %f68;
	selp.b32 	%r110, %r109, %r108, %p34;
	add.s32 	%r111, %r109, %r47;
	add.s64 	%rd41, %rd40, %rd38;
	ld.global.f32 	%f70, [%rd41];
	max.f32 	%f80, %f69, %f70;
	setp.eq.f32 	%p35, %f80, %f70;
	selp.b32 	%r130, %r111, %r110, %p35;
	add.s32 	%r121, %r121, 4;
$L__BB1_11:
	setp.eq.s32 	%p36, %r29, 0;
	@%p36 bra 	$L__BB1_14;
	mul.lo.s32 	%r128, %r121, %r47;
	add.s32 	%r127, %r3, %r128;
	neg.s32 	%r126, %r29;
$L__BB1_13:
	.pragma "nounroll";
	mul.wide.s32 	%rd43, %r128, 4;
	add.s64 	%rd44, %rd2, %rd43;
	ld.global.f32 	%f71, [%rd44];
	max.f32 	%f80, %f80, %f71;
	setp.eq.f32 	%p37, %f80, %f71;
	selp.b32 	%r130, %r127, %r130, %p37;
	add.s32 	%r128, %r128, %r47;
	add.s32 	%r127, %r127, %r47;
	add.s32 	%r126, %r126, 1;
	setp.ne.s32 	%p38, %r126, 0;
	@%p38 bra 	$L__BB1_13;
$L__BB1_14:
	cvta.to.global.u64 	%rd45, %rd4;
	cvta.to.global.u64 	%rd46, %rd5;
	mul.wide.u32 	%rd47, %r2, 4;
	add.s64 	%rd48, %rd45, %rd47;
	st.global.f32 	[%rd48], %f80;
	add.s64 	%rd49, %rd46, %rd47;
	st.global.u32 	[%rd49], %r130;
	ret;

}
	// .globl	_Z20my_reduction_kernel2PfPiS_S0_i
.visible .entry _Z20my_reduction_kernel2PfPiS_S0_i(
	.param .u64 .ptr .align 1 _Z20my_reduction_kernel2PfPiS_S0_i_param_0,
	.param .u64 .ptr .align 1 _Z20my_reduction_kernel2PfPiS_S0_i_param_1,
	.param .u64 .ptr .align 1 _Z20my_reduction_kernel2PfPiS_S0_i_param_2,
	.param .u64 .ptr .align 1 _Z20my_reduction_kernel2PfPiS_S0_i_param_3,
	.param .u32 _Z20my_reduction_kernel2PfPiS_S0_i_param_4
)
{
	.reg .pred 	%p<39>;
	.reg .b32 	%r<139>;
	.reg .b32 	%f<81>;
	.reg .b64 	%rd<32>;

	ld.param.u64 	%rd21, [_Z20my_reduction_kernel2PfPiS_S0_i_param_0];
	ld.param.u64 	%rd22, [_Z20my_reduction_kernel2PfPiS_S0_i_param_1];
	ld.param.u64 	%rd19, [_Z20my_reduction_kernel2PfPiS_S0_i_param_2];
	ld.param.u64 	%rd20, [_Z20my_reduction_kernel2PfPiS_S0_i_param_3];
	ld.param.u32 	%r87, [_Z20my_reduction_kernel2PfPiS_S0_i_param_4];
	cvta.to.global.u64 	%rd1, %rd22;
	cvta.to.global.u64 	%rd2, %rd21;
	ld.global.f32 	%f80, [%rd2];
	ld.global.u32 	%r98, [%rd1];
	setp.lt.s32 	%p1, %r87, 2;
	@%p1 bra 	$L__BB2_72;
	add.s32 	%r2, %r87, -1;
	add.s32 	%r90, %r87, -2;
	and.b32  	%r3, %r2, 15;
	setp.lt.u32 	%p2, %r90, 15;
	mov.b32 	%r126, 1;
	@%p2 bra 	$L__BB2_37;
	and.b32  	%r92, %r2, -16;
	neg.s32 	%r96, %r92;
	add.s64 	%rd29, %rd2, 32;
	add.s64 	%rd28, %rd1, 32;
	mov.b32 	%r95, 0;
$L__BB2_3:
	.pragma "nounroll";
	ld.global.f32 	%f41, [%rd29+-28];
	max.f32 	%f3, %f80, %f41;
	setp.neu.f32 	%p3, %f3, %f41;
	@%p3 bra 	$L__BB2_5;
	ld.global.u32 	%r98, [%rd28+-28];
$L__BB2_5:
	ld.global.f32 	%f42, [%rd29+-24];
	max.f32 	%f4, %f3, %f42;
	setp.neu.f32 	%p4, %f4, %f42;
	@%p4 bra 	$L__BB2_7;
	ld.global.u32 	%r98, [%rd28+-24];
$L__BB2_7:
	ld.global.f32 	%f43, [%rd29+-20];
	max.f32 	%f5, %f4, %f43;
	setp.neu.f32 	%p5, %f5, %f43;
	@%p5 bra 	$L__BB2_9;
	ld.global.u32 	%r98, [%rd28+-20];
$L__BB2_9:
	ld.global.f32 	%f44, [%rd29+-16];
	max.f32 	%f6, %f5, %f44;
	setp.neu.f32 	%p6, %f6, %f44;
	@%p6 bra 	$L__BB2_11;
	ld.global.u32 	%r98, [%rd28+-16];
$L__BB2_11:
	ld.global.f32 	%f45, [%rd29+-12];
	max.f32 	%f7, %f6, %f45;
	setp.neu.f32 	%p7, %f7, %f45;
	@%p7 bra 	$L__BB2_13;
	ld.global.u32 	%r98, [%rd28+-12];
$L__BB2_13:
	ld.global.f32 	%f46, [%rd29+-8];
	max.f32 	%f8, %f7, %f46;
	setp.neu.f32 	%p8, %f8, %f46;
	@%p8 bra 	$L__BB2_15;
	ld.global.u32 	%r98, [%rd28+-8];
$L__BB2_15:
	ld.global.f32 	%f47, [%rd29+-4];
	max.f32 	%f9, %f8, %f47;
	setp.neu.f32 	%p9, %f9, %f47;
	@%p9 bra 	$L__BB2_17;
	ld.global.u32 	%r98, [%rd28+-4];
$L__BB2_17:
	ld.global.f32 	%f48, [%rd29];
	max.f32 	%f10, %f9, %f48;
	setp.neu.f32 	%p10, %f10, %f48;
	@%p10 bra 	$L__BB2_19;
	ld.global.u32 	%r98, [%rd28];
$L__BB2_19:
	ld.global.f32 	%f49, [%rd29+4];
	max.f32 	%f11, %f10, %f49;
	setp.neu.f32 	%p11, %f11, %f49;
	@%p11 bra 	$L__BB2_21;
	ld.global.u32 	%r98, [%rd28+4];
$L__BB2_21:
	ld.global.f32 	%f50, [%rd29+8];
	max.f32 	%f12, %f11, %f50;
	setp.neu.f32 	%p12, %f12, %f50;
	@%p12 bra 	$L__BB2_23;
	ld.global.u32 	%r98, [%rd28+8];
$L__BB2_23:
	ld.global.f32 	%f51, [%rd29+12];
	max.f32 	%f13, %f12, %f51;
	setp.neu.f32 	%p13, %f13, %f51;
	@%p13 bra 	$L__BB2_25;
	ld.global.u32 	%r98, [%rd28+12];
$L__BB2_25:
	ld.global.f32 	%f52, [%rd29+16];
	max.f32 	%f14, %f13, %f52;
	setp.neu.f32 	%p14, %f14, %f52;
	@%p14 bra 	$L__BB2_27;
	ld.global.u32 	%r98, [%rd28+16];
$L__BB2_27:
	ld.global.f32 	%f53, [%rd29+20];
	max.f32 	%f15, %f14, %f53;
	setp.neu.f32 	%p15, %f15, %f53;
	@%p15 bra 	$L__BB2_29;
	ld.global.u32 	%r98, [%rd28+20];
$L__BB2_29:
	ld.global.f32 	%f54, [%rd29+24];
	max.f32 	%f16, %f15, %f54;
	setp.neu.f32 	%p16, %f16, %f54;
	@%p16 bra 	$L__BB2_31;
	ld.global.u32 	%r98, [%rd28+24];
$L__BB2_31:
	ld.global.f32 	%f55, [%rd29+28];
	max.f32 	%f17, %f16, %f55;
	setp.neu.f32 	%p17, %f17, %f55;
	@%p17 bra 	$L__BB2_33;
	ld.global.u32 	%r98, [%rd28+28];
$L__BB2_33:
	ld.global.f32 	%f56, [%rd29+32];
	max.f32 	%f80, %f17, %f56;
	setp.neu.f32 	%p18, %f80, %f56;
	@%p18 bra 	$L__BB2_35;
	ld.global.u32 	%r98, [%rd28+32];
$L__BB2_35:
	add.s32 	%r96, %r96, 16;
	add.s32 	%r95, %r95, 16;
	add.s64 	%rd29, %rd29, 64;
	add.s64 	%rd28, %rd28, 64;
	setp.ne.s32 	%p19, %r96, 0;
	@%p19 bra 	$L__BB2_3;
	add.s32 	%r126, %r95, 1;
$L__BB2_37:
	setp.eq.s32 	%p20, %r3, 0;
	@%p20 bra 	$L__BB2_72;
	and.b32  	%r46, %r2, 7;
	setp.lt.u32 	%p21, %r3, 8;
	@%p21 bra 	$L__BB2_56;
	mul.wide.u32 	%rd23, %r126, 4;
	add.s64 	%rd9, %rd2, %rd23;
	ld.global.f32 	%f58, [%rd9];
	max.f32 	%f21, %f80, %f58;
	setp.neu.f32 	%p22, %f21, %f58;
	add.s64 	%rd10, %rd1, %rd23;
	@%p22 bra 	$L__BB2_41;
	ld.global.u32 	%r98, [%rd10];
$L__BB2_41:
	ld.global.f32 	%f59, [%rd9+4];
	max.f32 	%f22, %f21, %f59;
	setp.neu.f32 	%p23, %f22, %f59;
	@%p23 bra 	$L__BB2_43;
	ld.global.u32 	%r98, [%rd10+4];
$L__BB2_43:
	ld.global.f32 	%f60, [%rd9+8];
	max.f32 	%f23, %f22, %f60;
	setp.neu.f32 	%p24, %f23, %f60;
	@%p24 bra 	$L__BB2_45;
	ld.global.u32 	%r98, [%rd10+8];
$L__BB2_45:
	ld.global.f32 	%f61, [%rd9+12];
	max.f32 	%f24, %f23, %f61;
	setp.neu.f32 	%p25, %f24, %f61;
	@%p25 bra 	$L__BB2_47;
	ld.global.u32 	%r98, [%rd10+12];
$L__BB2_47:
	ld.global.f32 	%f62, [%rd9+16];
	max.f32 	%f25, %f24, %f62;
	setp.neu.f32 	%p26, %f25, %f62;
	@%p26 bra 	$L__BB2_49;
	ld.global.u32 	%r98, [%rd10+16];
$L__BB2_49:
	ld.global.f32 	%f63, [%rd9+20];
	max.f32 	%f26, %f25, %f63;
	setp.neu.f32 	%p27, %f26, %f63;
	@%p27 bra 	$L__BB2_51;
	ld.global.u32 	%r98, [%rd10+20];
$L__BB2_51:
	ld.global.f32 	%f64, [%rd9+24];
	max.f32 	%f27, %f26, %f64;
	setp.neu.f32 	%p28, %f27, %f64;
	@%p28 bra 	$L__BB2_53;
	ld.global.u32 	%r98, [%rd10+24];
$L__BB2_53:
	ld.global.f32 	%f65, [%rd9+28];
	max.f32 	%f80, %f27, %f65;
	setp.neu.f32 	%p29, %f80, %f65;
	@%p29 bra 	$L__BB2_55;
	ld.global.u32 	%r98, [%rd10+28];
$L__BB2_55:
	add.s32 	%r126, %r126, 8;
$L__BB2_56:
	setp.eq.s32 	%p30, %r46, 0;
	@%p30 bra 	$L__BB2_72;
	and.b32  	%r67, %r2, 3;
	setp.lt.u32 	%p31, %r46, 4;
	@%p31 bra 	$L__BB2_67;
	mul.wide.u32 	%rd24, %r126, 4;
	add.s64 	%rd11, %rd2, %rd24;
	ld.global.f32 	%f67, [%rd11];
	max.f32 	%f31, %f80, %f67;
	setp.neu.f32 	%p32, %f31, %f67;
	add.s64 	%rd12, %rd1, %rd24;
	@%p32 bra 	$L__BB2_60;
	ld.global.u32 	%r98, [%rd12];
$L__BB2_60:
	ld.global.f32 	%f68, [%rd11+4];
	max.f32 	%f32, %f31, %f68;
	setp.neu.f32 	%p33, %f32, %f68;
	@%p33 bra 	$L__BB2_62;
	ld.global.u32 	%r98, [%rd12+4];
$L__BB2_62:
	ld.global.f32 	%f69, [%rd11+8];
	max.f32 	%f33, %f32, %f69;
	setp.neu.f32 	%p34, %f33, %f69;
	@%p34 bra 	$L__BB2_64;
	ld.global.u32 	%r98, [%rd12+8];
$L__BB2_64:
	ld.global.f32 	%f70, [%rd11+12];
	max.f32 	%f80, %f33, %f70;
	setp.neu.f32 	%p35, %f80, %f70;
	@%p35 bra 	$L__BB2_66;
	ld.global.u32 	%r98, [%rd12+12];
$L__BB2_66:
	add.s32 	%r126, %r126, 4;
$L__BB2_67:
	setp.eq.s32 	%p36, %r67, 0;
	@%p36 bra 	$L__BB2_72;
	mul.wide.u32 	%rd25, %r126, 4;
	add.s64 	%rd31, %rd1, %rd25;
	add.s64 	%rd30, %rd2, %rd25;
	neg.s32 	%r135, %r67;
$L__BB2_69:
	.pragma "nounroll";
	ld.global.f32 	%f71, [%rd30];
	max.f32 	%f80, %f80, %f71;
	setp.neu.f32 	%p37, %f80, %f71;
	@%p37 bra 	$L__BB2_71;
	ld.global.u32 	%r98, [%rd31];
$L__BB2_71:
	add.s64 	%rd31, %rd31, 4;
	add.s64 	%rd30, %rd30, 4;
	add.s32 	%r135, %r135, 1;
	setp.ne.s32 	%p38, %r135, 0;
	@%p38 bra 	$L__BB2_69;
$L__BB2_72:
	cvta.to.global.u64 	%rd26, %rd19;
	cvta.to.global.u64 	%rd27, %rd20;
	st.global.f32 	[%rd26], %f80;
	st.global.u32 	[%rd27], %r98;
	ret;

}
	// .globl	_Z7flambdaPfS_S_S_ii
.visible .entry _Z7flambdaPfS_S_S_ii(
	.param .u64 .ptr .align 1 _Z7flambdaPfS_S_S_ii_param_0,
	.param .u64 .ptr .align 1 _Z7flambdaPfS_S_S_ii_param_1,
	.param .u64 .ptr .align 1 _Z7flambdaPfS_S_S_ii_param_2,
	.param .u64 .ptr .align 1 _Z7flambdaPfS_S_S_ii_param_3,
	.param .u32 _Z7flambdaPfS_S_S_ii_param_4,
	.param .u32 _Z7flambdaPfS_S_S_ii_param_5
)
{
	.reg .b32 	%r<11>;
	.reg .b32 	%f<17>;
	.reg .b64 	%rd<19>;

	ld.param.u64 	%rd1, [_Z7flambdaPfS_S_S_ii_param_0];
	ld.param.u64 	%rd2, [_Z7flambdaPfS_S_S_ii_param_1];
	ld.param.u64 	%rd3, [_Z7flambdaPfS_S_S_ii_param_2];
	ld.param.u64 	%rd4, [_Z7flambdaPfS_S_S_ii_param_3];
	ld.param.u32 	%r1, [_Z7flambdaPfS_S_S_ii_param_4];
	ld.param.u32 	%r2, [_Z7flambdaPfS_S_S_ii_param_5];
	cvta.to.global.u64 	%rd5, %rd4;
	cvta.to.global.u64 	%rd6, %rd2;
	cvta.to.global.u64 	%rd7, %rd3;
	cvta.to.global.u64 	%rd8, %rd1;
	mov.u32 	%r3, %tid.x;
	mov.u32 	%r4, %ntid.x;
	mov.u32 	%r5, %ctaid.x;
	mad.lo.s32 	%r6, %r4, %r5, %r3;
	mul.wide.s32 	%rd9, %r6, 4;
	add.s64 	%rd10, %rd8, %rd9;
	ld.global.f32 	%f1, [%rd10];
	shl.b32 	%r7, %r1, 7;
	add.s32 	%r8, %r7, %r5;
	mul.wide.s32 	%rd11, %r8, 4;
	add.s64 	%rd12, %rd7, %rd11;
	ld.global.f32 	%f2, [%rd12];
	mul.f32 	%f3, %f2, 0f43000000;
	shl.b32 	%r9, %r2, 7;
	add.s32 	%r10, %r9, %r3;
	mul.wide.s32 	%rd13, %r10, 4;
	add.s64 	%rd14, %rd7, %rd13;
	ld.global.f32 	%f4, [%rd14];
	fma.rn.f32 	%f5, %f3, %f4, %f1;
	add.s64 	%rd15, %rd6, %rd11;
	ld.global.f32 	%f6, [%rd15];
	mul.f32 	%f7, %f4, %f6;
	sub.f32 	%f8, %f5, %f7;
	add.s64 	%rd16, %rd6, %rd13;
	ld.global.f32 	%f9, [%rd16];
	mul.f32 	%f10, %f2, %f9;
	sub.f32 	%f11, %f8, %f10;
	add.s64 	%rd17, %rd5, %rd11;
	ld.global.f32 	%f12, [%rd17];
	mul.f32 	%f13, %f12, 0f43000000;
	add.s64 	%rd18, %rd5, %rd13;
	ld.global.f32 	%f14, [%rd18];
	mul.f32 	%f15, %f13, %f14;
	div.rn.f32 	%f16, %f11, %f15;
	st.global.f32 	[%rd10], %f16;
	ret;

}
	// .globl	_Z12block_kernelPiS_PfS0_S0_S0_S0_S_
.visible .entry _Z12block_kernelPiS_PfS0_S0_S0_S0_S_(
	.param .u64 .ptr .align 1 _Z12block_kernelPiS_PfS0_S0_S0_S0_S__param_0,
	.param .u64 .ptr .align 1 _Z12block_kernelPiS_PfS0_S0_S0_S0_S__param_1,
	.param .u64 .ptr .align 1 _Z12block_kernelPiS_PfS0_S0_S0_S0_S__param_2,
	.param .u64 .ptr .align 1 _Z12block_kernelPiS_PfS0_S0_S0_S0_S__param_3,
	.param .u64 .ptr .align 1 _Z12block_kernelPiS_PfS0_S0_S0_S0_S__param_4,
	.param .u64 .ptr .align 1 _Z12block_kernelPiS_PfS0_S0_S0_S0_S__param_5,
	.param .u64 .ptr .align 1 _Z12block_kernelPiS_PfS0_S0_S0_S0_S__param_6,
	.param .u64 .ptr .align 1 _Z12block_kernelPiS_PfS0_S0_S0_S0_S__param_7
)
{
	.local .align 16 .b8 	__local_depot4[192];
	.reg .b64 	%SP;
	.reg .b64 	%SPL;
	.reg .pred 	%p<34>;
	.reg .b32 	%r<93>;
	.reg .b32 	%f<286>;
	.reg .b64 	%rd<53>;
	// demoted variable
	.shared .align 4 .b8 _ZZ12block_kernelPiS_PfS0_S0_S0_S0_S_E2sp[4096];
	// demoted variable
	.shared .align 4 .b8 _ZZ12block_kernelPiS_PfS0_S0_S0_S0_S_E2si[4096];
	mov.u64 	%SPL, __local_depot4;
	ld.param.u64 	%rd11, [_Z12block_kernelPiS_PfS0_S0_S0_S0_S__param_0];
	ld.param.u64 	%rd12, [_Z12block_kernelPiS_PfS0_S0_S0_S0_S__param_1];
	ld.param.u64 	%rd13, [_Z12block_kernelPiS_PfS0_S0_S0_S0_S__param_2];
	cvta.to.global.u64 	%rd14, %rd13;
	cvta.to.global.u64 	%rd15, %rd12;
	cvta.to.global.u64 	%rd16, %rd11;
	add.u64 	%rd1, %SPL, 0;
	add.u64 	%rd2, %SPL, 64;
	add.u64 	%rd3, %SPL, 128;
	mov.u32 	%r25, %ctaid.x;
	mov.u32 	%r26, %nctaid.x;
	mov.u32 	%r27, %ctaid.y;
	mad.lo.s32 	%r1, %r26, %r27, %r25;
	mul.wide.s32 	%rd20, %r1, 4;
	add.s64 	%rd21, %rd16, %rd20;
	ld.global.u32 	%r2, [%rd21];
	add.s64 	%rd22, %rd15, %rd20;
	ld.global.u32 	%r3, [%rd22];
	mov.u32 	%r28, %tid.x;
	mov.u32 	%r29, %tid.y;
	shl.b32 	%r30, %r29, 5;
	add.s32 	%r4, %r30, %r28;
	shl.b32 	%r5, %r28, 2;
	shl.b32 	%r6, %r29, 2;
	or.b32  	%r7, %r5, 1;
	or.b32  	%r8, %r5, 2;
	or.b32  	%r9, %r5, 3;
	st.local.v4.u32 	[%rd2], {%r5, %r7, %r8, %r9};
	st.local.v4.u32 	[%rd2+16], {%r5, %r7, %r8, %r9};
	st.local.v4.u32 	[%rd2+32], {%r5, %r7, %r8, %r9};
	st.local.v4.u32 	[%rd2+48], {%r5, %r7, %r8, %r9};
	st.local.v4.u32 	[%rd3], {%r6, %r6, %r6, %r6};
	or.b32  	%r31, %r6, 1;
	st.local.v4.u32 	[%rd3+16], {%r31, %r31, %r31, %r31};
	or.b32  	%r32, %r6, 2;
	st.local.v4.u32 	[%rd3+32], {%r32, %r32, %r32, %r32};
	or.b32  	%r33, %r6, 3;
	st.local.v4.u32 	[%rd3+48], {%r33, %r33, %r33, %r33};
	shl.b32 	%r10, %r2, 14;
	shl.b32 	%r11, %r3, 14;
	add.s64 	%rd4, %rd14, 32;
	mov.b32 	%r89, 0;
$L__BB4_1:
	cvt.u64.u32 	%rd5, %r89;
	mul.wide.u32 	%rd23, %r89, 4;
	add.s64 	%rd24, %rd2, %rd23;
	ld.local.u32 	%r35, [%rd24];
	shl.b32 	%r36, %r35, 7;
	add.s32 	%r91, %r10, %r36;
	add.s64 	%rd25, %rd3, %rd23;
	ld.local.u32 	%r37, [%rd25];
	shl.b32 	%r38, %r37, 7;
	add.s32 	%r90, %r11, %r38;
	mov.b32 	%r92, 0;
	mov.f32 	%f285, 0f00000000;
$L__BB4_2:
	mul.wide.s32 	%rd26, %r91, 4;
	add.s64 	%rd27, %rd4, %rd26;
	mul.wide.s32 	%rd28, %r90, 4;
	add.s64 	%rd29, %rd4, %rd28;
	ld.global.f32 	%f4, [%rd27+-32];
	ld.global.f32 	%f5, [%rd29+-32];
	fma.rn.f32 	%f6, %f4, %f5, %f285;
	ld.global.f32 	%f7, [%rd27+-28];
	ld.global.f32 	%f8, [%rd29+-28];
	fma.rn.f32 	%f9, %f7, %f8, %f6;
	ld.global.f32 	%f10, [%rd27+-24];
	ld.global.f32 	%f11, [%rd29+-24];
	fma.rn.f32 	%f12, %f10, %f11, %f9;
	ld.global.f32 	%f13, [%rd27+-20];
	ld.global.f32 	%f14, [%rd29+-20];
	fma.rn.f32 	%f15, %f13, %f14, %f12;
	ld.global.f32 	%f16, [%rd27+-16];
	ld.global.f32 	%f17, [%rd29+-16];
	fma.rn.f32 	%f18, %f16, %f17, %f15;
	ld.global.f32 	%f19, [%rd27+-12];
	ld.global.f32 	%f20, [%rd29+-12];
	fma.rn.f32 	%f21, %f19, %f20, %f18;
	ld.global.f32 	%f22, [%rd27+-8];
	ld.global.f32 	%f23, [%rd29+-8];
	fma.rn.f32 	%f24, %f22, %f23, %f21;
	ld.global.f32 	%f25, [%rd27+-4];
	ld.global.f32 	%f26, [%rd29+-4];
	fma.rn.f32 	%f27, %f25, %f26, %f24;
	ld.global.f32 	%f28, [%rd27];
	ld.global.f32 	%f29, [%rd29];
	fma.rn.f32 	%f30, %f28, %f29, %f27;
	ld.global.f32 	%f31, [%rd27+4];
	ld.global.f32 	%f32, [%rd29+4];
	fma.rn.f32 	%f33, %f31, %f32, %f30;
	ld.global.f32 	%f34, [%rd27+8];
	ld.global.f32 	%f35, [%rd29+8];
	fma.rn.f32 	%f36, %f34, %f35, %f33;
	ld.global.f32 	%f37, [%rd27+12];
	ld.global.f32 	%f38, [%rd29+12];
	fma.rn.f32 	%f39, %f37, %f38, %f36;
	ld.global.f32 	%f40, [%rd27+16];
	ld.global.f32 	%f41, [%rd29+16];
	fma.rn.f32 	%f42, %f40, %f41, %f39;
	ld.global.f32 	%f43, [%rd27+20];
	ld.global.f32 	%f44, [%rd29+20];
	fma.rn.f32 	%f45, %f43, %f44, %f42;
	ld.global.f32 	%f46, [%rd27+24];
	ld.global.f32 	%f47, [%rd29+24];
	fma.rn.f32 	%f48, %f46, %f47, %f45;
	ld.global.f32 	%f49, [%rd27+28];
	ld.global.f32 	%f50, [%rd29+28];
	fma.rn.f32 	%f285, %f49, %f50, %f48;
	add.s32 	%r92, %r92, 16;
	add.s32 	%r91, %r91, 16;
	add.s32 	%r90, %r90, 16;
	setp.ne.s32 	%p1, %r92, 128;
	@%p1 bra 	$L__BB4_2;
	shl.b64 	%rd30, %rd5, 2;
	add.s64 	%rd31, %rd1, %rd30;
	st.local.f32 	[%rd31], %f285;
	add.s32 	%r89, %r89, 1;
	setp.ne.s32 	%p2, %r89, 16;
	@%p2 bra 	$L__BB4_1;
	ld.param.u64 	%rd50, [_Z12block_kernelPiS_PfS0_S0_S0_S0_S__param_5];
	ld.param.u64 	%rd49, [_Z12block_kernelPiS_PfS0_S0_S0_S0_S__param_4];
	ld.param.u64 	%rd48, [_Z12block_kernelPiS_PfS0_S0_S0_S0_S__param_3];
	cvta.to.global.u64 	%rd32, %rd50;
	cvta.to.global.u64 	%rd33, %rd48;
	cvta.to.global.u64 	%rd34, %rd49;
	shl.b32 	%r39, %r6, 7;
	add.s32 	%r40, %r39, %r5;
	add.s32 	%r41, %r40, 128;
	shl.b32 	%r42, %r2, 7;
	shl.b32 	%r43, %r3, 7;
	add.s32 	%r44, %r42, %r5;
	mul.wide.s32 	%rd35, %r44, 4;
	add.s64 	%rd36, %rd34, %rd35;
	ld.global.f32 	%f51, [%rd36];
	mul.f32 	%f52, %f51, 0f43000000;
	add.s32 	%r45, %r43, %r6;
	mul.wide.s32 	%rd37, %r45, 4;
	add.s64 	%rd38, %rd34, %rd37;
	ld.global.f32 	%f53, [%rd38];
	mul.f32 	%f54, %f52, %f53;
	add.s64 	%rd39, %rd33, %rd35;
	ld.global.f32 	%f55, [%rd39];
	mul.f32 	%f56, %f55, %f53;
	sub.f32 	%f57, %f54, %f56;
	add.s64 	%rd40, %rd33, %rd37;
	ld.global.f32 	%f58, [%rd40];
	mul.f32 	%f59, %f51, %f58;
	sub.f32 	%f60, %f57, %f59;
	ld.local.v4.f32 	{%f61, %f62, %f63, %f64}, [%rd1];
	add.f32 	%f65, %f61, %f60;
	add.s64 	%rd41, %rd32, %rd35;
	ld.global.f32 	%f66, [%rd41];
	mul.f32 	%f67, %f66, 0f43000000;
	add.s64 	%rd42, %rd32, %rd37;
	ld.global.f32 	%f68, [%rd42];
	mul.f32 	%f69, %f67, %f68;
	div.rn.f32 	%f70, %f65, %f69;
	ld.global.f32 	%f71, [%rd36+4];
	mul.f32 	%f72, %f71, 0f43000000;
	mul.f32 	%f73, %f72, %f53;
	ld.global.f32 	%f74, [%rd39+4];
	mul.f32 	%f75, %f74, %f53;
	sub.f32 	%f76, %f73, %f75;
	mul.f32 	%f77, %f71, %f58;
	sub.f32 	%f78, %f76, %f77;
	add.f32 	%f79, %f62, %f78;
	ld.global.f32 	%f80, [%rd41+4];
	mul.f32 	%f81, %f80, 0f43000000;
	mul.f32 	%f82, %f81, %f68;
	div.rn.f32 	%f83, %f79, %f82;
	ld.global.f32 	%f84, [%rd36+8];
	mul.f32 	%f85, %f84, 0f43000000;
	mul.f32 	%f86, %f85, %f53;
	ld.global.f32 	%f87, [%rd39+8];
	mul.f32 	%f88, %f87, %f53;
	sub.f32 	%f89, %f86, %f88;
	mul.f32 	%f90, %f84, %f58;
	sub.f32 	%f91, %f89, %f90;
	add.f32 	%f92, %f63, %f91;
	ld.global.f32 	%f93, [%rd41+8];
	mul.f32 	%f94, %f93, 0f43000000;
	mul.f32 	%f95, %f94, %f68;
	div.rn.f32 	%f96, %f92, %f95;
	ld.global.f32 	%f97, [%rd36+12];
	mul.f32 	%f98, %f97, 0f43000000;
	mul.f32 	%f99, %f98, %f53;
	ld.global.f32 	%f100, [%rd39+12];
	mul.f32 	%f101, %f100, %f53;
	sub.f32 	%f102, %f99, %f101;
	mul.f32 	%f103, %f97, %f58;
	sub.f32 	%f104, %f102, %f103;
	add.f32 	%f105, %f64, %f104;
	ld.global.f32 	%f106, [%rd41+12];
	mul.f32 	%f107, %f106, 0f43000000;
	mul.f32 	%f108, %f107, %f68;
	div.rn.f32 	%f109, %f105, %f108;
	ld.global.f32 	%f110, [%rd38+4];
	mul.f32 	%f111, %f52, %f110;
	mul.f32 	%f112, %f55, %f110;
	sub.f32 	%f113, %f111, %f112;
	ld.global.f32 	%f114, [%rd40+4];
	mul.f32 	%f115, %f51, %f114;
	sub.f32 	%f116, %f113, %f115;
	ld.local.v4.f32 	{%f117, %f118, %f119, %f120}, [%rd1+16];
	add.f32 	%f121, %f117, %f116;
	ld.global.f32 	%f122, [%rd42+4];
	mul.f32 	%f123, %f67, %f122;
	div.rn.f32 	%f124, %f121, %f123;
	mul.f32 	%f125, %f72, %f110;
	mul.f32 	%f126, %f74, %f110;
	sub.f32 	%f127, %f125, %f126;
	mul.f32 	%f128, %f71, %f114;
	sub.f32 	%f129, %f127, %f128;
	add.f32 	%f130, %f118, %f129;
	mul.f32 	%f131, %f81, %f122;
	div.rn.f32 	%f132, %f130, %f131;
	mul.f32 	%f133, %f85, %f110;
	mul.f32 	%f134, %f87, %f110;
	sub.f32 	%f135, %f133, %f134;
	mul.f32 	%f136, %f84, %f114;
	sub.f32 	%f137, %f135, %f136;
	add.f32 	%f138, %f119, %f137;
	mul.f32 	%f139, %f94, %f122;
	div.rn.f32 	%f140, %f138, %f139;
	mul.f32 	%f141, %f98, %f110;
	mul.f32 	%f142, %f100, %f110;
	sub.f32 	%f143, %f141, %f142;
	mul.f32 	%f144, %f97, %f114;
	sub.f32 	%f145, %f143, %f144;
	add.f32 	%f146, %f120, %f145;
	mul.f32 	%f147, %f107, %f122;
	div.rn.f32 	%f148, %f146, %f147;
	ld.global.f32 	%f149, [%rd38+8];
	mul.f32 	%f150, %f52, %f149;
	mul.f32 	%f151, %f55, %f149;
	sub.f32 	%f152, %f150, %f151;
	ld.global.f32 	%f153, [%rd40+8];
	mul.f32 	%f154, %f51, %f153;
	sub.f32 	%f155, %f152, %f154;
	ld.local.v4.f32 	{%f156, %f157, %f158, %f159}, [%rd1+32];
	add.f32 	%f160, %f156, %f155;
	ld.global.f32 	%f161, [%rd42+8];
	mul.f32 	%f162, %f67, %f161;
	div.rn.f32 	%f163, %f160, %f162;
	mul.f32 	%f164, %f72, %f149;
	mul.f32 	%f165, %f74, %f149;
	sub.f32 	%f166, %f164, %f165;
	mul.f32 	%f167, %f71, %f153;
	sub.f32 	%f168, %f166, %f167;
	add.f32 	%f169, %f157, %f168;
	mul.f32 	%f170, %f81, %f161;
	div.rn.f32 	%f171, %f169, %f170;
	mul.f32 	%f172, %f85, %f149;
	mul.f32 	%f173, %f87, %f149;
	sub.f32 	%f174, %f172, %f173;
	mul.f32 	%f175, %f84, %f153;
	sub.f32 	%f176, %f174, %f175;
	add.f32 	%f177, %f158, %f176;
	mul.f32 	%f178, %f94, %f161;
	div.rn.f32 	%f179, %f177, %f178;
	mul.f32 	%f180, %f98, %f149;
	mul.f32 	%f181, %f100, %f149;
	sub.f32 	%f182, %f180, %f181;
	mul.f32 	%f183, %f97, %f153;
	sub.f32 	%f184, %f182, %f183;
	add.f32 	%f185, %f159, %f184;
	mul.f32 	%f186, %f107, %f161;
	div.rn.f32 	%f187, %f185, %f186;
	ld.global.f32 	%f188, [%rd38+12];
	mul.f32 	%f189, %f52, %f188;
	mul.f32 	%f190, %f55, %f188;
	sub.f32 	%f191, %f189, %f190;
	ld.global.f32 	%f192, [%rd40+12];
	mul.f32 	%f193, %f51, %f192;
	sub.f32 	%f194, %f191, %f193;
	ld.local.v4.f32 	{%f195, %f196, %f197, %f198}, [%rd1+48];
	add.f32 	%f199, %f195, %f194;
	ld.global.f32 	%f200, [%rd42+12];
	mul.f32 	%f201, %f67, %f200;
	div.rn.f32 	%f202, %f199, %f201;
	mul.f32 	%f203, %f72, %f188;
	mul.f32 	%f204, %f74, %f188;
	sub.f32 	%f205, %f203, %f204;
	mul.f32 	%f206, %f71, %f192;
	sub.f32 	%f207, %f205, %f206;
	add.f32 	%f208, %f196, %f207;
	mul.f32 	%f209, %f81, %f200;
	div.rn.f32 	%f210, %f208, %f209;
	mul.f32 	%f211, %f85, %f188;
	mul.f32 	%f212, %f87, %f188;
	sub.f32 	%f213, %f211, %f212;
	mul.f32 	%f214, %f84, %f192;
	sub.f32 	%f215, %f213, %f214;
	add.f32 	%f216, %f197, %f215;
	mul.f32 	%f217, %f94, %f200;
	div.rn.f32 	%f218, %f216, %f217;
	mul.f32 	%f219, %f98, %f188;
	mul.f32 	%f220, %f100, %f188;
	sub.f32 	%f221, %f219, %f220;
	mul.f32 	%f222, %f97, %f192;
	sub.f32 	%f223, %f221, %f222;
	add.f32 	%f224, %f198, %f223;
	mul.f32 	%f225, %f107, %f200;
	div.rn.f32 	%f226, %f224, %f225;
	max.f32 	%f227, %f70, %f83;
	setp.eq.f32 	%p3, %f227, %f83;
	selp.b32 	%r46, %r7, %r5, %p3;
	max.f32 	%f228, %f227, %f96;
	setp.eq.f32 	%p4, %f228, %f96;
	selp.b32 	%r47, %r8, %r46, %p4;
	max.f32 	%f229, %f228, %f109;
	setp.eq.f32 	%p5, %f229, %f109;
	selp.b32 	%r48, %r9, %r47, %p5;
	mov.u32 	%r49, %tid.y;
	shl.b32 	%r50, %r49, 9;
	add.s32 	%r51, %r50, %r48;
	max.f32 	%f230, %f229, %f124;
	setp.eq.f32 	%p6, %f230, %f124;
	selp.b32 	%r52, %r41, %r51, %p6;
	max.f32 	%f231, %f230, %f132;
	setp.eq.f32 	%p7, %f231, %f132;
	add.s32 	%r53, %r40, 129;
	selp.b32 	%r54, %r53, %r52, %p7;
	max.f32 	%f232, %f231, %f140;
	setp.eq.f32 	%p8, %f232, %f140;
	add.s32 	%r55, %r40, 130;
	selp.b32 	%r56, %r55, %r54, %p8;
	max.f32 	%f233, %f232, %f148;
	setp.eq.f32 	%p9, %f233, %f148;
	add.s32 	%r57, %r40, 131;
	selp.b32 	%r58, %r57, %r56, %p9;
	max.f32 	%f234, %f233, %f163;
	setp.eq.f32 	%p10, %f234, %f163;
	add.s32 	%r59, %r40, 256;
	selp.b32 	%r60, %r59, %r58, %p10;
	max.f32 	%f235, %f234, %f171;
	setp.eq.f32 	%p11, %f235, %f171;
	add.s32 	%r61, %r40, 257;
	selp.b32 	%r62, %r61, %r60, %p11;
	max.f32 	%f236, %f235, %f179;
	setp.eq.f32 	%p12, %f236, %f179;
	add.s32 	%r63, %r40, 258;
	selp.b32 	%r64, %r63, %r62, %p12;
	max.f32 	%f237, %f236, %f187;
	setp.eq.f32 	%p13, %f237, %f187;
	add.s32 	%r65, %r40, 259;
	selp.b32 	%r66, %r65, %r64, %p13;
	max.f32 	%f238, %f237, %f202;
	setp.eq.f32 	%p14, %f238, %f202;
	add.s32 	%r67, %r40, 384;
	selp.b32 	%r68, %r67, %r66, %p14;
	max.f32 	%f239, %f238, %f210;
	setp.eq.f32 	%p15, %f239, %f210;
	add.s32 	%r69, %r40, 385;
	selp.b32 	%r70, %r69, %r68, %p15;
	max.f32 	%f240, %f239, %f218;
	setp.eq.f32 	%p16, %f240, %f218;
	add.s32 	%r71, %r40, 386;
	selp.b32 	%r72, %r71, %r70, %p16;
	max.f32 	%f241, %f240, %f226;
	setp.eq.f32 	%p17, %f241, %f226;
	add.s32 	%r73, %r40, 387;
	selp.b32 	%r74, %r73, %r72, %p17;
	shl.b32 	%r75, %r4, 2;
	mov.u32 	%r76, _ZZ12block_kernelPiS_PfS0_S0_S0_S0_S_E2sp;
	add.s32 	%r22, %r76, %r75;
	st.shared.f32 	[%r22], %f241;
	mov.u32 	%r77, _ZZ12block_kernelPiS_PfS0_S0_S0_S0_S_E2si;
	add.s32 	%r23, %r77, %r75;
	st.shared.u32 	[%r23], %r74;
	bar.sync 	0;
	setp.gt.u32 	%p18, %r4, 511;
	@%p18 bra 	$L__BB4_7;
	ld.shared.f32 	%f242, [%r22];
	ld.shared.f32 	%f243, [%r22+2048];
	max.f32 	%f244, %f242, %f243;
	st.shared.f32 	[%r22], %f244;
	setp.neu.f32 	%p19, %f244, %f243;
	@%p19 bra 	$L__BB4_7;
	ld.shared.u32 	%r78, [%r23+2048];
	st.shared.u32 	[%r23], %r78;
$L__BB4_7:
	bar.sync 	0;
	setp.gt.u32 	%p20, %r4, 255;
	@%p20 bra 	$L__BB4_10;
	ld.shared.f32 	%f245, [%r22];
	ld.shared.f32 	%f246, [%r22+1024];
	max.f32 	%f247, %f245, %f246;
	st.shared.f32 	[%r22], %f247;
	setp.neu.f32 	%p21, %f247, %f246;
	@%p21 bra 	$L__BB4_10;
	ld.shared.u32 	%r79, [%r23+1024];
	st.shared.u32 	[%r23], %r79;
$L__BB4_10:
	bar.sync 	0;
	setp.gt.u32 	%p22, %r4, 127;
	@%p22 bra 	$L__BB4_13;
	ld.shared.f32 	%f248, [%r22];
	ld.shared.f32 	%f249, [%r22+512];
	max.f32 	%f250, %f248, %f249;
	st.shared.f32 	[%r22], %f250;
	setp.neu.f32 	%p23, %f250, %f249;
	@%p23 bra 	$L__BB4_13;
	ld.shared.u32 	%r80, [%r23+512];
	st.shared.u32 	[%r23], %r80;
$L__BB4_13:
	bar.sync 	0;
	setp.gt.u32 	%p24, %r4, 63;
	@%p24 bra 	$L__BB4_16;
	ld.shared.f32 	%f251, [%r22];
	ld.shared.f32 	%f252, [%r22+256];
	max.f32 	%f253, %f251, %f252;
	st.shared.f32 	[%r22], %f253;
	setp.neu.f32 	%p25, %f253, %f252;
	@%p25 bra 	$L__BB4_16;
	ld.shared.u32 	%r81, [%r23+256];
	st.shared.u32 	[%r23], %r81;
$L__BB4_16:
	bar.sync 	0;
	setp.gt.u32 	%p26, %r4, 31;
	@%p26 bra 	$L__BB4_31;
	ld.volatile.shared.f32 	%f254, [%r22];
	ld.volatile.shared.f32 	%f255, [%r22+128];
	max.f32 	%f256, %f254, %f255;
	st.volatile.shared.f32 	[%r22], %f256;
	ld.volatile.shared.f32 	%f257, [%r22];
	ld.volatile.shared.f32 	%f258, [%r22+128];
	setp.neu.f32 	%p27, %f257, %f258;
	@%p27 bra 	$L__BB4_19;
	ld.volatile.shared.u32 	%r82, [%r23+128];
	st.volatile.shared.u32 	[%r23], %r82;
$L__BB4_19:
	ld.volatile.shared.f32 	%f259, [%r22];
	ld.volatile.shared.f32 	%f260, [%r22+64];
	max.f32 	%f261, %f259, %f260;
	st.volatile.shared.f32 	[%r22], %f261;
	ld.volatile.shared.f32 	%f262, [%r22];
	ld.volatile.shared.f32 	%f263, [%r22+64];
	setp.neu.f32 	%p28, %f262, %f263;
	@%p28 bra 	$L__BB4_21;
	ld.volatile.shared.u32 	%r83, [%r23+64];
	st.volatile.shared.u32 	[%r23], %r83;
$L__BB4_21:
	ld.volatile.shared.f32 	%f264, [%r22];
	ld.volatile.shared.f32 	%f265, [%r22+32];
	max.f32 	%f266, %f264, %f265;
	st.volatile.shared.f32 	[%r22], %f266;
	ld.volatile.shared.f32 	%f267, [%r22];
	ld.volatile.shared.f32 	%f268, [%r22+32];
	setp.neu.f32 	%p29, %f267, %f268;
	@%p29 bra 	$L__BB4_23;
	ld.volatile.shared.u32 	%r84, [%r23+32];
	st.volatile.shared.u32 	[%r23], %r84;
$L__BB4_23:
	ld.volatile.shared.f32 	%f269, [%r22];
	ld.volatile.shared.f32 	%f270, [%r22+16];
	max.f32 	%f271, %f269, %f270;
	st.volatile.shared.f32 	[%r22], %f271;
	ld.volatile.shared.f32 	%f272, [%r22];
	ld.volatile.shared.f32 	%f273, [%r22+16];
	setp.neu.f32 	%p30, %f272, %f273;
	@%p30 bra 	$L__BB4_25;
	ld.volatile.shared.u32 	%r85, [%r23+16];
	st.volatile.shared.u32 	[%r23], %r85;
$L__BB4_25:
	ld.volatile.shared.f32 	%f274, [%r22];
	ld.volatile.shared.f32 	%f275, [%r22+8];
	max.f32 	%f276, %f274, %f275;
	st.volatile.shared.f32 	[%r22], %f276;
	ld.volatile.shared.f32 	%f277, [%r22];
	ld.volatile.shared.f32 	%f278, [%r22+8];
	setp.neu.f32 	%p31, %f277, %f278;
	@%p31 bra 	$L__BB4_27;
	ld.volatile.shared.u32 	%r86, [%r23+8];
	st.volatile.shared.u32 	[%r23], %r86;
$L__BB4_27:
	ld.volatile.shared.f32 	%f279, [%r22];
	ld.volatile.shared.f32 	%f280, [%r22+4];
	max.f32 	%f281, %f279, %f280;
	st.volatile.shared.f32 	[%r22], %f281;
	ld.volatile.shared.f32 	%f282, [%r22];
	ld.volatile.shared.f32 	%f283, [%r22+4];
	setp.neu.f32 	%p32, %f282, %f283;
	@%p32 bra 	$L__BB4_29;
	ld.volatile.shared.u32 	%r87, [%r23+4];
	st.volatile.shared.u32 	[%r23], %r87;
$L__BB4_29:
	setp.ne.s32 	%p33, %r4, 0;
	@%p33 bra 	$L__BB4_31;
	ld.param.u64 	%rd52, [_Z12block_kernelPiS_PfS0_S0_S0_S0_S__param_7];
	ld.param.u64 	%rd51, [_Z12block_kernelPiS_PfS0_S0_S0_S0_S__param_6];
	ld.volatile.shared.f32 	%f284, [_ZZ12block_kernelPiS_PfS0_S0_S0_S0_S_E2sp];
	cvta.to.global.u64 	%rd43, %rd51;
	mul.wide.s32 	%rd44, %r1, 4;
	add.s64 	%rd45, %rd43, %rd44;
	st.global.f32 	[%rd45], %f284;
	ld.volatile.shared.u32 	%r88, [_ZZ12block_kernelPiS_PfS0_S0_S0_S0_S_E2si];
	cvta.to.global.u64 	%rd46, %rd52;
	add.s64 	%rd47, %rd46, %rd44;
	st.global.u32 	[%rd47], %r88;
$L__BB4_31:
	ret;

}


// ===== COMPILED SASS (sm_100) =====

	.target	sm_100

	.elftype	@"ET_EXEC"


//--------------------- .note.nv.tkinfo           --------------------------
	.section	.note.nv.tkinfo,"",@"SHT_NOTE"
	.sectionflags	@"SHF_NOTE_NV_TKINFO"
	.tkinfo
        /*0018*/ 	.word	0x00000002
        /*0030*/ 	.string	""
        /*0030*/ 	.string	"ptxas"
        /*0030*/ 	.string	"Cuda compilation tools, release 13.0, V13.0.88"
        /*0030*/ 	.string	"Build cuda_13.0.r13.0/compiler.36424714_0"
        /*0030*/ 	.string	"-arch sm_100 -m 64 "



//--------------------- .note.nv.cuinfo           --------------------------
	.section	.note.nv.cuinfo,"",@"SHT_NOTE"
	.sectionflags	@"SHF_NOTE_NV_CUINFO"
        /*0018*/ 	.short	0x0002
        /*001a*/ 	.short	0x0064
        /*001c*/ 	.short	0x0082
	.zero		2


//--------------------- .nv.info                  --------------------------
	.section	.nv.info,"",@"SHT_CUDA_INFO"
	.align	4


	//----- nvinfo : EIATTR_REGCOUNT
	.align		4
        /*0000*/ 	.byte	0x04, 0x2f
        /*0002*/ 	.short	(.L_1 - .L_0)
	.align		4
.L_0:
        /*0004*/ 	.word	index@(_Z17simple_max_kernelPfS_Pi)
        /*0008*/ 	.word	0x0000001f


	//----- nvinfo : EIATTR_FRAME_SIZE
	.align		4
.L_1:
        /*000c*/ 	.byte	0x04, 0x11
        /*000e*/ 	.short	(.L_3 - .L_2)
	.align		4
.L_2:
        /*0010*/ 	.word	index@(_Z17simple_max_kernelPfS_Pi)
        /*0014*/ 	.word	0x00000000


	//----- nvinfo : EIATTR_REGCOUNT
	.align		4
.L_3:
        /*0018*/ 	.byte	0x04, 0x2f
        /*001a*/ 	.short	(.L_5 - .L_4)
	.align		4
.L_4:
        /*001c*/ 	.word	index@(_Z20my_reduction_kernel1PfS_Pii)
        /*0020*/ 	.word	0x00000020


	//----- nvinfo : EIATTR_FRAME_SIZE
	.align		4
.L_5:
        /*0024*/ 	.byte	0x04, 0x11
        /*0026*/ 	.short	(.L_7 - .L_6)
	.align		4
.L_6:
        /*0028*/ 	.word	index@(_Z20my_reduction_kernel1PfS_Pii)
        /*002c*/ 	.word	0x00000000


	//----- nvinfo : EIATTR_REGCOUNT
	.align		4
.L_7:
        /*0030*/ 	.byte	0x04, 0x2f
        /*0032*/ 	.short	(.L_9 - .L_8)
	.align		4
.L_8:
        /*0034*/ 	.word	index@(_Z20my_reduction_kernel2PfPiS_S0_i)
        /*0038*/ 	.word	0x0000000e


	//----- nvinfo : EIATTR_FRAME_SIZE
	.align		4
.L_9:
        /*003c*/ 	.byte	0x04, 0x11
        /*003e*/ 	.short	(.L_11 - .L_10)
	.align		4
.L_10:
        /*0040*/ 	.word	index@(_Z20my_reduction_kernel2PfPiS_S0_i)
        /*0044*/ 	.word	0x00000000


	//----- nvinfo : EIATTR_REGCOUNT
	.align		4
.L_11:
        /*0048*/ 	.byte	0x04, 0x2f
        /*004a*/ 	.short	(.L_13 - .L_12)
	.align		4
.L_12:
        /*004c*/ 	.word	index@(_Z7flambdaPfS_S_S_ii)
        /*0050*/ 	.word	0x00000016


	//----- nvinfo : EIATTR_FRAME_SIZE
	.align		4
.L_13:
        /*0054*/ 	.byte	0x04, 0x11
        /*0056*/ 	.short	(.L_15 - .L_14)
	.align		4
.L_14:
        /*0058*/ 	.word	index@($__internal_1_$__cuda_sm3x_div_rn_noftz_f32_slowpath)
        /*005c*/ 	.word	0x00000000


	//----- nvinfo : EIATTR_FRAME_SIZE
	.align		4
.L_15:
        /*0060*/ 	.byte	0x04, 0x11
        /*0062*/ 	.short	(.L_17 - .L_16)
	.align		4
.L_16:
        /*0064*/ 	.word	index@(_Z7flambdaPfS_S_S_ii)
        /*0068*/ 	.word	0x00000000


	//----- nvinfo : EIATTR_REGCOUNT
	.align		4
.L_17:
        /*006c*/ 	.byte	0x04, 0x2f
        /*006e*/ 	.short	(.L_19 - .L_18)
	.align		4
.L_18:
        /*0070*/ 	.word	index@(_Z12block_kernelPiS_PfS0_S0_S0_S0_S_)
        /*0074*/ 	.word	0x0000003b


	//----- nvinfo : EIATTR_FRAME_SIZE
	.align		4
.L_19:
        /*0078*/ 	.byte	0x04, 0x11
        /*007a*/ 	.short	(.L_21 - .L_20)
	.align		4
.L_20:
        /*007c*/ 	.word	index@($__internal_0_$__cuda_sm3x_div_rn_noftz_f32_slowpath)
        /*0080*/ 	.word	0x000000c0


	//----- nvinfo : EIATTR_FRAME_SIZE
	.align		4
.L_21:
        /*0084*/ 	.byte	0x04, 0x11
        /*0086*/ 	.short	(.L_23 - .L_22)
	.align		4
.L_22:
        /*0088*/ 	.word	index@(_Z12block_kernelPiS_PfS0_S0_S0_S0_S_)
        /*008c*/ 	.word	0x000000c0


	//----- nvinfo : EIATTR_MIN_STACK_SIZE
	.align		4
.L_23:
        /*0090*/ 	.byte	0x04, 0x12
        /*0092*/ 	.short	(.L_25 - .L_24)
	.align		4
.L_24:
        /*0094*/ 	.word	index@(_Z12block_kernelPiS_PfS0_S0_S0_S0_S_)
        /*0098*/ 	.word	0x000000c0


	//----- nvinfo : EIATTR_MIN_STACK_SIZE
	.align		4
.L_25:
        /*009c*/ 	.byte	0x04, 0x12
        /*009e*/ 	.short	(.L_27 - .L_26)
	.align		4
.L_26:
        /*00a0*/ 	.word	index@(_Z7flambdaPfS_S_S_ii)
        /*00a4*/ 	.word	0x00000000


	//----- nvinfo : EIATTR_MIN_STACK_SIZE
	.align		4
.L_27:
        /*00a8*/ 	.byte	0x04, 0x12
        /*00aa*/ 	.short	(.L_29 - .L_28)
	.align		4
.L_28:
        /*00ac*/ 	.word	index@(_Z20my_reduction_kernel2PfPiS_S0_i)
        /*00b0*/ 	.word	0x00000000


	//----- nvinfo : EIATTR_MIN_STACK_SIZE
	.align		4
.L_29:
        /*00b4*/ 	.byte	0x04, 0x12
        /*00b6*/ 	.short	(.L_31 - .L_30)
	.align		4
.L_30:
        /*00b8*/ 	.word	index@(_Z20my_reduction_kernel1PfS_Pii)
        /*00bc*/ 	.word	0x00000000


	//----- nvinfo : EIATTR_MIN_STACK_SIZE
	.align		4
.L_31:
        /*00c0*/ 	.byte	0x04, 0x12
        /*00c2*/ 	.short	(.L_33 - .L_32)
	.align		4
.L_32:
        /*00c4*/ 	.word	index@(_Z17simple_max_kernelPfS_Pi)
        /*00c8*/ 	.word	0x00000000
.L_33:


//--------------------- .nv.compat                --------------------------
	.section	.nv.compat,"",@"SHT_CUDA_COMPAT_INFO"
	.align	4
        /*0000*/ 	.byte	0x02, 0x09, 0x00, 0x00, 0x02, 0x02, 0x01, 0x00, 0x02, 0x05, 0x05, 0x00, 0x03, 0x07, 0x01, 0x01
        /*0010*/ 	.byte	0x02, 0x03, 0x00, 0x00, 0x02, 0x06, 0x01, 0x00, 0x04, 0x0b, 0x08, 0x00, 0x01, 0x00, 0x00, 0x00
        /*0020*/ 	.byte	0x00, 0x00, 0x00, 0x00


//--------------------- .nv.info._Z12block_kernelPiS_PfS0_S0_S0_S0_S_ --------------------------
	.section	.nv.info._Z12block_kernelPiS_PfS0_S0_S0_S0_S_,"",@"SHT_CUDA_INFO"
	.sectionflags	@""
	.align	4


	//----- nvinfo : EIATTR_CUDA_API_VERSION
	.align		4
        /*0000*/ 	.byte	0x04, 0x37
        /*0002*/ 	.short	(.L_35 - .L_34)
.L_34:
        /*0004*/ 	.word	0x00000082


	//----- nvinfo : EIATTR_KPARAM_INFO
	.align		4
.L_35:
        /*0008*/ 	.byte	0x04, 0x17
        /*000a*/ 	.short	(.L_37 - .L_36)
.L_36:
        /*000c*/ 	.word	0x00000000
        /*0010*/ 	.short	0x0007
        /*0012*/ 	.short	0x0038
        /*0014*/ 	.byte	0x00, 0xf5, 0x21, 0x00


	//----- nvinfo : EIATTR_KPARAM_INFO
	.align		4
.L_37:
        /*0018*/ 	.byte	0x04, 0x17
        /*001a*/ 	.short	(.L_39 - .L_38)
.L_38:
        /*001c*/ 	.word	0x00000000
        /*0020*/ 	.short	0x0006
        /*0022*/ 	.short	0x0030
        /*0024*/ 	.byte	0x00, 0xf5, 0x21, 0x00


	//----- nvinfo : EIATTR_KPARAM_INFO
	.align		4
.L_39:
        /*0028*/ 	.byte	0x04, 0x17
        /*002a*/ 	.short	(.L_41 - .L_40)
.L_40:
        /*002c*/ 	.word	0x00000000
        /*0030*/ 	.short	0x0005
        /*0032*/ 	.short	0x0028
        /*0034*/ 	.byte	0x00, 0xf5, 0x21, 0x00


	//----- nvinfo : EIATTR_KPARAM_INFO
	.align		4
.L_41:
        /*0038*/ 	.byte	0x04, 0x17
        /*003a*/ 	.short	(.L_43 - .L_42)
.L_42:
        /*003c*/ 	.word	0x00000000
        /*0040*/ 	.short	0x0004
        /*0042*/ 	.short	0x0020
        /*0044*/ 	.byte	0x00, 0xf5, 0x21, 0x00


	//----- nvinfo : EIATTR_KPARAM_INFO
	.align		4
.L_43:
        /*0048*/ 	.byte	0x04, 0x17
        /*004a*/ 	.short	(.L_45 - .L_44)
.L_44:
        /*004c*/ 	.word	0x00000000
        /*0050*/ 	.short	0x0003
        /*0052*/ 	.short	0x0018
        /*0054*/ 	.byte	0x00, 0xf5, 0x21, 0x00


	//----- nvinfo : EIATTR_KPARAM_INFO
	.align		4
.L_45:
        /*0058*/ 	.byte	0x04, 0x17
        /*005a*/ 	.short	(.L_47 - .L_46)
.L_46:
        /*005c*/ 	.word	0x00000000
        /*0060*/ 	.short	0x0002
        /*0062*/ 	.short	0x0010
        /*0064*/ 	.byte	0x00, 0xf5, 0x21, 0x00


	//----- nvinfo : EIATTR_KPARAM_INFO
	.align		4
.L_47:
        /*0068*/ 	.byte	0x04, 0x17
        /*006a*/ 	.short	(.L_49 - .L_48)
.L_48:
        /*006c*/ 	.word	0x00000000
        /*0070*/ 	.short	0x0001
        /*0072*/ 	.short	0x0008
        /*0074*/ 	.byte	0x00, 0xf5, 0x21, 0x00


	//----- nvinfo : EIATTR_KPARAM_INFO
	.align		4
.L_49:
        /*0078*/ 	.byte	0x04, 0x17
        /*007a*/ 	.short	(.L_51 - .L_50)
.L_50:
        /*007c*/ 	.word	0x00000000
        /*0080*/ 	.short	0x0000
        /*0082*/ 	.short	0x0000
        /*0084*/ 	.byte	0x00, 0xf5, 0x21, 0x00


	//----- nvinfo : EIATTR_SPARSE_MMA_MASK
	.align		4
.L_51:
        /*0088*/ 	.byte	0x03, 0x50
        /*008a*/ 	.short	0x0000


	//----- nvinfo : EIATTR_MAXREG_COUNT
	.align		4
        /*008c*/ 	.byte	0x03, 0x1b
        /*008e*/ 	.short	0x00ff


	//----- nvinfo : EIATTR_NUM_BARRIERS
	.align		4
        /*0090*/ 	.byte	0x02, 0x4c
        /*0092*/ 	.byte	0x01
	.zero		1


	//----- nvinfo : EIATTR_MERCURY_ISA_VERSION
	.align		4
        /*0094*/ 	.byte	0x03, 0x5f
        /*0096*/ 	.short	0x0101


	//----- nvinfo : EIATTR_VRC_CTA_INIT_COUNT
	.align		4
        /*0098*/ 	.byte	0x02, 0x4a
	.zero		1
	.zero		1


	//----- nvinfo : EIATTR_EXIT_INSTR_OFFSETS
	.align		4
        /*009c*/ 	.byte	0x04, 0x1c
        /*009e*/ 	.short	(.L_53 - .L_52)


	//   ....[0]....
.L_52:
        /*00a0*/ 	.word	0x000023f0


	//   ....[1]....
        /*00a4*/ 	.word	0x00002770


	//   ....[2]....
        /*00a8*/ 	.word	0x00002800


	//----- nvinfo : EIATTR_CRS_STACK_SIZE
	.align		4
.L_53:
        /*00ac*/ 	.byte	0x04, 0x1e
        /*00ae*/ 	.short	(.L_55 - .L_54)
.L_54:
        /*00b0*/ 	.word	0x00000000


	//----- nvinfo : EIATTR_CBANK_PARAM_SIZE
	.align		4
.L_55:
        /*00b4*/ 	.byte	0x03, 0x19
        /*00b6*/ 	.short	0x0040


	//----- nvinfo : EIATTR_PARAM_CBANK
	.align		4
        /*00b8*/ 	.byte	0x04, 0x0a
        /*00ba*/ 	.short	(.L_57 - .L_56)
	.align		4
.L_56:
        /*00bc*/ 	.word	index@(.nv.constant0._Z12block_kernelPiS_PfS0_S0_S0_S0_S_)
        /*00c0*/ 	.short	0x0380
        /*00c2*/ 	.short	0x0040


	//----- nvinfo : EIATTR_SW_WAR
	.align		4
.L_57:
        /*00c4*/ 	.byte	0x04, 0x36
        /*00c6*/ 	.short	(.L_59 - .L_58)
.L_58:
        /*00c8*/ 	.word	0x00000008
.L_59:


//--------------------- .nv.info._Z7flambdaPfS_S_S_ii --------------------------
	.section	.nv.info._Z7flambdaPfS_S_S_ii,"",@"SHT_CUDA_INFO"
	.sectionflags	@""
	.align	4


	//----- nvinfo : EIATTR_CUDA_API_VERSION
	.align		4
        /*0000*/ 	.byte	0x04, 0x37
        /*0002*/ 	.short	(.L_61 - .L_60)
.L_60:
        /*0004*/ 	.word	0x00000082


	//----- nvinfo : EIATTR_KPARAM_INFO
	.align		4
.L_61:
        /*0008*/ 	.byte	0x04, 0x17
        /*000a*/ 	.short	(.L_63 - .L_62)
.L_62:
        /*000c*/ 	.word	0x00000000
        /*0010*/ 	.short	0x0005
        /*0012*/ 	.short	0x0024
        /*0014*/ 	.byte	0x00, 0xf0, 0x11, 0x00


	//----- nvinfo : EIATTR_KPARAM_INFO
	.align		4
.L_63:
        /*0018*/ 	.byte	0x04, 0x17
        /*001a*/ 	.short	(.L_65 - .L_64)
.L_64:
        /*001c*/ 	.word	0x00000000
        /*0020*/ 	.short	0x0004
        /*0022*/ 	.short	0x0020
        /*0024*/ 	.byte	0x00, 0xf0, 0x11, 0x00


	//----- nvinfo : EIATTR_KPARAM_INFO
	.align		4
.L_65:
        /*0028*/ 	.byte	0x04, 0x17
        /*002a*/ 	.short	(.L_67 - .L_66)
.L_66:
        /*002c*/ 	.word	0x00000000
        /*0030*/ 	.short	0x0003
        /*0032*/ 	.short	0x0018
        /*0034*/ 	.byte	0x00, 0xf5, 0x21, 0x00


	//----- nvinfo : EIATTR_KPARAM_INFO
	.align		4
.L_67:
        /*0038*/ 	.byte	0x04, 0x17
        /*003a*/ 	.short	(.L_69 - .L_68)
.L_68:
        /*003c*/ 	.word	0x00000000
        /*0040*/ 	.short	0x0002
        /*0042*/ 	.short	0x0010
        /*0044*/ 	.byte	0x00, 0xf5, 0x21, 0x00


	//----- nvinfo : EIATTR_KPARAM_INFO
	.align		4
.L_69:
        /*0048*/ 	.byte	0x04, 0x17
        /*004a*/ 	.short	(.L_71 - .L_70)
.L_70:
        /*004c*/ 	.word	0x00000000
        /*0050*/ 	.short	0x0001
        /*0052*/ 	.short	0x0008
        /*0054*/ 	.byte	0x00, 0xf5, 0x21, 0x00


	//----- nvinfo : EIATTR_KPARAM_INFO
	.align		4
.L_71:
        /*0058*/ 	.byte	0x04, 0x17
        /*005a*/ 	.short	(.L_73 - .L_72)
.L_72:
        /*005c*/ 	.word	0x00000000
        /*0060*/ 	.short	0x0000
        /*0062*/ 	.short	0x0000
        /*0064*/ 	.byte	0x00, 0xf5, 0x21, 0x00


	//----- nvinfo : EIATTR_SPARSE_MMA_MASK
	.align		4
.L_73:
        /*0068*/ 	.byte	0x03, 0x50
        /*006a*/ 	.short	0x0000


	//----- nvinfo : EIATTR_MAXREG_COUNT
	.align		4
        /*006c*/ 	.byte	0x03, 0x1b
        /*006e*/ 	.short	0x00ff


	//----- nvinfo : EIATTR_MERCURY_ISA_VERSION
	.align		4
        /*0070*/ 	.byte	0x03, 0x5f
        /*0072*/ 	.short	0x0101


	//----- nvinfo : EIATTR_VRC_CTA_INIT_COUNT
	.align		4
        /*0074*/ 	.byte	0x02, 0x4a
	.zero		1
	.zero		1


	//----- nvinfo : EIATTR_EXIT_INSTR_OFFSETS
	.align		4
        /*0078*/ 	.byte	0x04, 0x1c
        /*007a*/ 	.short	(.L_75 - .L_74)


	//   ....[0]....
.L_74:
        /*007c*/ 	.word	0x000002f0


	//----- nvinfo : EIATTR_CRS_STACK_SIZE
	.align		4
.L_75:
        /*0080*/ 	.byte	0x04, 0x1e
        /*0082*/ 	.short	(.L_77 - .L_76)
.L_76:
        /*0084*/ 	.word	0x00000000


	//----- nvinfo : EIATTR_CBANK_PARAM_SIZE
	.align		4
.L_77:
        /*0088*/ 	.byte	0x03, 0x19
        /*008a*/ 	.short	0x0028


	//----- nvinfo : EIATTR_PARAM_CBANK
	.align		4
        /*008c*/ 	.byte	0x04, 0x0a
        /*008e*/ 	.short	(.L_79 - .L_78)
	.align		4
.L_78:
        /*0090*/ 	.word	index@(.nv.constant0._Z7flambdaPfS_S_S_ii)
        /*0094*/ 	.short	0x0380
        /*0096*/ 	.short	0x0028


	//----- nvinfo : EIATTR_SW_WAR
	.align		4
.L_79:
        /*0098*/ 	.byte	0x04, 0x36
        /*009a*/ 	.short	(.L_81 - .L_80)
.L_80:
        /*009c*/ 	.word	0x00000008
.L_81:


//--------------------- .nv.info._Z20my_reduction_kernel2PfPiS_S0_i --------------------------
	.section	.nv.info._Z20my_reduction_kernel2PfPiS_S0_i,"",@"SHT_CUDA_INFO"
	.sectionflags	@""
	.align	4


	//----- nvinfo : EIATTR_CUDA_API_VERSION
	.align		4
        /*0000*/ 	.byte	0x04, 0x37
        /*0002*/ 	.short	(.L_83 - .L_82)
.L_82:
        /*0004*/ 	.word	0x00000082


	//----- nvinfo : EIATTR_KPARAM_INFO
	.align		4
.L_83:
        /*0008*/ 	.byte	0x04, 0x17
        /*000a*/ 	.short	(.L_85 - .L_84)
.L_84:
        /*000c*/ 	.word	0x00000000
        /*0010*/ 	.short	0x0004
        /*0012*/ 	.short	0x0020
        /*0014*/ 	.byte	0x00, 0xf0, 0x11, 0x00


	//----- nvinfo : EIATTR_KPARAM_INFO
	.align		4
.L_85:
        /*0018*/ 	.byte	0x04, 0x17
        /*001a*/ 	.short	(.L_87 - .L_86)
.L_86:
        /*001c*/ 	.word	0x00000000
        /*0020*/ 	.short	0x0003
        /*0022*/ 	.short	0x0018
        /*0024*/ 	.byte	0x00, 0xf5, 0x21, 0x00


	//----- nvinfo : EIATTR_KPARAM_INFO
	.align		4
.L_87:
        /*0028*/ 	.byte	0x04, 0x17
        /*002a*/ 	.short	(.L_89 - .L_88)
.L_88:
        /*002c*/ 	.word	0x00000000
        /*0030*/ 	.short	0x0002
        /*0032*/ 	.short	0x0010
        /*0034*/ 	.byte	0x00, 0xf5, 0x21, 0x00


	//----- nvinfo : EIATTR_KPARAM_INFO
	.align		4
.L_89:
        /*0038*/ 	.byte	0x04, 0x17
        /*003a*/ 	.short	(.L_91 - .L_90)
.L_90:
        /*003c*/ 	.word	0x00000000
        /*0040*/ 	.short	0x0001
        /*0042*/ 	.short	0x0008
        /*0044*/ 	.byte	0x00, 0xf5, 0x21, 0x00


	//----- nvinfo : EIATTR_KPARAM_INFO
	.align		4
.L_91:
        /*0048*/ 	.byte	0x04, 0x17
        /*004a*/ 	.short	(.L_93 - .L_92)
.L_92:
        /*004c*/ 	.word	0x00000000
        /*0050*/ 	.short	0x0000
        /*0052*/ 	.short	0x0000
        /*0054*/ 	.byte	0x00, 0xf5, 0x21, 0x00


	//----- nvinfo : EIATTR_SPARSE_MMA_MASK
	.align		4
.L_93:
        /*0058*/ 	.byte	0x03, 0x50
        /*005a*/ 	.short	0x0000


	//----- nvinfo : EIATTR_MAXREG_COUNT
	.align		4
        /*005c*/ 	.byte	0x03, 0x1b
        /*005e*/ 	.short	0x00ff


	//----- nvinfo : EIATTR_MERCURY_ISA_VERSION
	.align		4
        /*0060*/ 	.byte	0x03, 0x5f
        /*0062*/ 	.short	0x0101


	//----- nvinfo : EIATTR_VRC_CTA_INIT_COUNT
	.align		4
        /*0064*/ 	.byte	0x02, 0x4a
	.zero		1
	.zero		1


	//----- nvinfo : EIATTR_EXIT_INSTR_OFFSETS
	.align		4
        /*0068*/ 	.byte	0x04, 0x1c
        /*006a*/ 	.short	(.L_95 - .L_94)


	//   ....[0]....
.L_94:
        /*006c*/ 	.word	0x00000c60


	//----- nvinfo : EIATTR_CBANK_PARAM_SIZE
	.align		4
.L_95:
        /*0070*/ 	.byte	0x03, 0x19
        /*0072*/ 	.short	0x0024


	//----- nvinfo : EIATTR_PARAM_CBANK
	.align		4
        /*0074*/ 	.byte	0x04, 0x0a
        /*0076*/ 	.short	(.L_97 - .L_96)
	.align		4
.L_96:
        /*0078*/ 	.word	index@(.nv.constant0._Z20my_reduction_kernel2PfPiS_S0_i)
        /*007c*/ 	.short	0x0380
        /*007e*/ 	.short	0x0024


	//----- nvinfo : EIATTR_SW_WAR
	.align		4
.L_97:
        /*0080*/ 	.byte	0x04, 0x36
        /*0082*/ 	.short	(.L_99 - .L_98)
.L_98:
        /*0084*/ 	.word	0x00000008
.L_99:


//--------------------- .nv.info._Z20my_reduction_kernel1PfS_Pii --------------------------
	.section	.nv.info._Z20my_reduction_kernel1PfS_Pii,"",@"SHT_CUDA_INFO"
	.sectionflags	@""
	.align	4


	//----- nvinfo : EIATTR_CUDA_API_VERSION
	.align		4
        /*0000*/ 	.byte	0x04, 0x37
        /*0002*/ 	.short	(.L_101 - .L_100)
.L_100:
        /*0004*/ 	.word	0x00000082


	//----- nvinfo : EIATTR_KPARAM_INFO
	.align		4
.L_101:
        /*0008*/ 	.byte	0x04, 0x17
        /*000a*/ 	.short	(.L_103 - .L_102)
.L_102:
        /*000c*/ 	.word	0x00000000
        /*0010*/ 	.short	0x0003
        /*0012*/ 	.short	0x0018
        /*0014*/ 	.byte	0x00, 0xf0, 0x11, 0x00


	//----- nvinfo : EIATTR_KPARAM_INFO
	.align		4
.L_103:
        /*0018*/ 	.byte	0x04, 0x17
        /*001a*/ 	.short	(.L_105 - .L_104)
.L_104:
        /*001c*/ 	.word	0x00000000
        /*0020*/ 	.short	0x0002
        /*0022*/ 	.short	0x0010
        /*0024*/ 	.byte	0x00, 0xf5, 0x21, 0x00


	//----- nvinfo : EIATTR_KPARAM_INFO
	.align		4
.L_105:
        /*0028*/ 	.byte	0x04, 0x17
        /*002a*/ 	.short	(.L_107 - .L_106)
.L_106:
        /*002c*/ 	.word	0x00000000
        /*0030*/ 	.short	0x0001
        /*0032*/ 	.short	0x0008
        /*0034*/ 	.byte	0x00, 0xf5, 0x21, 0x00


	//----- nvinfo : EIATTR_KPARAM_INFO
	.align		4
.L_107:
        /*0038*/ 	.byte	0x04, 0x17
        /*003a*/ 	.short	(.L_109 - .L_108)
.L_108:
        /*003c*/ 	.word	0x00000000
        /*0040*/ 	.short	0x0000
        /*0042*/ 	.short	0x0000
        /*0044*/ 	.byte	0x00, 0xf5, 0x21, 0x00


	//----- nvinfo : EIATTR_SPARSE_MMA_MASK
	.align		4
.L_109:
        /*0048*/ 	.byte	0x03, 0x50
        /*004a*/ 	.short	0x0000


	//----- nvinfo : EIATTR_MAXREG_COUNT
	.align		4
        /*004c*/ 	.byte	0x03, 0x1b
        /*004e*/ 	.short	0x00ff


	//----- nvinfo : EIATTR_MERCURY_ISA_VERSION
	.align		4
        /*0050*/ 	.byte	0x03, 0x5f
        /*0052*/ 	.short	0x0101


	//----- nvinfo : EIATTR_VRC_CTA_INIT_COUNT
	.align		4
        /*0054*/ 	.byte	0x02, 0x4a
	.zero		1
	.zero		1


	//----- nvinfo : EIATTR_EXIT_INSTR_OFFSETS
	.align		4
        /*0058*/ 	.byte	0x04, 0x1c
        /*005a*/ 	.short	(.L_111 - .L_110)


	//   ....[0]....
.L_110:
        /*005c*/ 	.word	0x00000e90


	//----- nvinfo : EIATTR_CBANK_PARAM_SIZE
	.align		4
.L_111:
        /*0060*/ 	.byte	0x03, 0x19
        /*0062*/ 	.short	0x001c


	//----- nvinfo : EIATTR_PARAM_CBANK
	.align		4
        /*0064*/ 	.byte	0x04, 0x0a
        /*0066*/ 	.short	(.L_113 - .L_112)
	.align		4
.L_112:
        /*0068*/ 	.word	index@(.nv.constant0._Z20my_reduction_kernel1PfS_Pii)
        /*006c*/ 	.short	0x0380
        /*006e*/ 	.short	0x001c


	//----- nvinfo : EIATTR_SW_WAR
	.align		4
.L_113:
        /*0070*/ 	.byte	0x04, 0x36
        /*0072*/ 	.short	(.L_115 - .L_114)
.L_114:
        /*0074*/ 	.word	0x00000008
.L_115:


//--------------------- .nv.info._Z17simple_max_kernelPfS_Pi --------------------------
	.section	.nv.info._Z17simple_max_kernelPfS_Pi,"",@"SHT_CUDA_INFO"
	.sectionflags	@""
	.align	4


	//----- nvinfo : EIATTR_CUDA_API_VERSION
	.align		4
        /*0000*/ 	.byte	0x04, 0x37
        /*0002*/ 	.short	(.L_117 - .L_116)
.L_116:
        /*0004*/ 	.word	0x00000082


	//----- nvinfo : EIATTR_KPARAM_INFO
	.align		4
.L_117:
        /*0008*/ 	.byte	0x04, 0x17
        /*000a*/ 	.short	(.L_119 - .L_118)
.L_118:
        /*000c*/ 	.word	0x00000000
        /*0010*/ 	.short	0x0002
        /*0012*/ 	.short	0x0010
        /*0014*/ 	.byte	0x00, 0xf5, 0x21, 0x00


	//----- nvinfo : EIATTR_KPARAM_INFO
	.align		4
.L_119:
        /*0018*/ 	.byte	0x04, 0x17
        /*001a*/ 	.short	(.L_121 - .L_120)
.L_120:
        /*001c*/ 	.word	0x00000000
        /*0020*/ 	.short	0x0001
        /*0022*/ 	.short	0x0008
        /*0024*/ 	.byte	0x00, 0xf5, 0x21, 0x00


	//----- nvinfo : EIATTR_KPARAM_INFO
	.align		4
.L_121:
        /*0028*/ 	.byte	0x04, 0x17
        /*002a*/ 	.short	(.L_123 - .L_122)
.L_122:
        /*002c*/ 	.word	0x00000000
        /*0030*/ 	.short	0x0000
        /*0032*/ 	.short	0x0000
        /*0034*/ 	.byte	0x00, 0xf5, 0x21, 0x00


	//----- nvinfo : EIATTR_SPARSE_MMA_MASK
	.align		4
.L_123:
        /*0038*/ 	.byte	0x03, 0x50
        /*003a*/ 	.short	0x0000


	//----- nvinfo : EIATTR_MAXREG_COUNT
	.align		4
        /*003c*/ 	.byte	0x03, 0x1b
        /*003e*/ 	.short	0x00ff


	//----- nvinfo : EIATTR_MERCURY_ISA_VERSION
	.align		4
        /*0040*/ 	.byte	0x03, 0x5f
        /*0042*/ 	.short	0x0101


	//----- nvinfo : EIATTR_VRC_CTA_INIT_COUNT
	.align		4
        /*0044*/ 	.byte	0x02, 0x4a
	.zero		1
	.zero		1


	//----- nvinfo : EIATTR_EXIT_INSTR_OFFSETS
	.align		4
        /*0048*/ 	.byte	0x04, 0x1c
        /*004a*/ 	.short	(.L_125 - .L_124)


	//   ....[0]....
.L_124:
        /*004c*/ 	.word	0x00000540


	//----- nvinfo : EIATTR_CBANK_PARAM_SIZE
	.align		4
.L_125:
        /*0050*/ 	.byte	0x03, 0x19
        /*0052*/ 	.short	0x0018


	//----- nvinfo : EIATTR_PARAM_CBANK
	.align		4
        /*0054*/ 	.byte	0x04, 0x0a
        /*0056*/ 	.short	(.L_127 - .L_126)
	.align		4
.L_126:
        /*0058*/ 	.word	index@(.nv.constant0._Z17simple_max_kernelPfS_Pi)
        /*005c*/ 	.short	0x0380
        /*005e*/ 	.short	0x0018


	//----- nvinfo : EIATTR_SW_WAR
	.align		4
.L_127:
        /*0060*/ 	.byte	0x04, 0x36
        /*0062*/ 	.short	(.L_129 - .L_128)
.L_128:
        /*0064*/ 	.word	0x00000008
.L_129:


//--------------------- .nv.callgraph             --------------------------
	.section	.nv.callgraph,"",@"SHT_CUDA_CALLGRAPH"
	.align	4
	.sectionentsize	8
	.align		4
        /*0000*/ 	.word	0x00000000
	.align		4
        /*0004*/ 	.word	0xffffffff
	.align		4
        /*0008*/ 	.word	0x00000000
	.align		4
        /*000c*/ 	.word	0xfffffffe
	.align		4
        /*0010*/ 	.word	0x00000000
	.align		4
        /*0014*/ 	.word	0xfffffffd
	.align		4
        /*0018*/ 	.word	0x00000000
	.align		4
        /*001c*/ 	.word	0xfffffffc


//--------------------- .text._Z12block_kernelPiS_PfS0_S0_S0_S0_S_ --------------------------
	.section	.text._Z12block_kernelPiS_PfS0_S0_S0_S0_S_,"ax",@progbits
	.align	128
        .global         _Z12block_kernelPiS_PfS0_S0_S0_S0_S_
        .type           _Z12block_kernelPiS_PfS0_S0_S0_S0_S_,@function
        .size           _Z12block_kernelPiS_PfS0_S0_S0_S0_S_,(.L_x_84 - _Z12block_kernelPiS_PfS0_S0_S0_S0_S_)
        .other          _Z12block_kernelPiS_PfS0_S0_S0_S0_S_,@"STO_CUDA_ENTRY STV_DEFAULT"
_Z12block_kernelPiS_PfS0_S0_S0_S0_S_:
.text._Z12block_kernelPiS_PfS0_S0_S0_S0_S_:
[----:B------:R-:W0:Y:S01]  /*0000*/  LDC R1, c[0x0][0x37c] ;  /* 0x0000df00ff017b82 */ /* 0x000e220000000800 */
[----:B------:R-:W1:Y:S07]  /*0010*/  S2R R5, SR_CTAID.Y ;  /* 0x0000000000057919 */ /* 0x000e6e0000002600 */
[----:B------:R-:W1:Y:S01]  /*0020*/  S2UR UR4, SR_CTAID.X ;  /* 0x00000000000479c3 */ /* 0x000e620000002500 */
[----:B------:R-:W2:Y:S01]  /*0030*/  LDCU.64 UR8, c[0x0][0x358] ;  /* 0x00006b00ff0877ac */ /* 0x000ea20008000a00 */
[----:B0-----:R-:W-:Y:S01]  /*0040*/  IADD3 R1, PT, PT, R1, -0xc0, RZ ;  /* 0xffffff4001017810 */ /* 0x001fe20007ffe0ff */
[----:B------:R-:W0:Y:S01]  /*0050*/  S2R R29, SR_TID.Y ;  /* 0x00000000001d7919 */ /* 0x000e220000002200 */
[----:B------:R-:W3:Y:S04]  /*0060*/  S2R R14, SR_TID.X ;  /* 0x00000000000e7919 */ /* 0x000ee80000002100 */
[----:B------:R-:W1:Y:S08]  /*0070*/  LDC R12, c[0x0][0x370] ;  /* 0x0000dc00ff0c7b82 */ /* 0x000e700000000800 */
[----:B------:R-:W4:Y:S08]  /*0080*/  LDC.64 R6, c[0x0][0x388] ;  /* 0x0000e200ff067b82 */ /* 0x000f300000000a00 */
[----:B------:R-:W2:Y:S01]  /*0090*/  LDC.64 R2, c[0x0][0x380] ;  /* 0x0000e000ff027b82 */ /* 0x000ea20000000a00 */
[----:B-1----:R-:W-:Y:S01]  /*00a0*/  IMAD R12, R12, R5, UR4 ;  /* 0x000000040c0c7e24 */ /* 0x002fe2000f8e0205 */
[----:B------:R-:W1:Y:S01]  /*00b0*/  LDCU.64 UR4, c[0x0][0x390] ;  /* 0x00007200ff0477ac */ /* 0x000e620008000a00 */
[----:B0-----:R-:W-:-:S04]  /*00c0*/  SHF.L.U32 R8, R29, 0x2, RZ ;  /* 0x000000021d087819 */ /* 0x001fc800000006ff */
[----:B------:R-:W-:Y:S01]  /*00d0*/  IADD3 R24, PT, PT, R8, 0x3, RZ ;  /* 0x0000000308187810 */ /* 0x000fe20007ffe0ff */
[----:B----4-:R-:W-:Y:S01]  /*00e0*/  IMAD.WIDE R6, R12, 0x4, R6 ;  /* 0x000000040c067825 */ /* 0x010fe200078e0206 */
[----:B---3--:R-:W-:Y:S02]  /*00f0*/  SHF.L.U32 R4, R14, 0x2, RZ ;  /* 0x000000020e047819 */ /* 0x008fe400000006ff */
[C---:B------:R-:W-:Y:S02]  /*0100*/  IADD3 R16, PT, PT, R8.reuse, 0x1, RZ ;  /* 0x0000000108107810 */ /* 0x040fe40007ffe0ff */
[----:B------:R-:W-:Y:S01]  /*0110*/  IADD3 R20, PT, PT, R8, 0x2, RZ ;  /* 0x0000000208147810 */ /* 0x000fe20007ffe0ff */
[----:B--2---:R0:W5:Y:S01]  /*0120*/  LDG.E R33, desc[UR8][R6.64] ;  /* 0x0000000806217981 */ /* 0x004162000c1e1900 */
[----:B------:R-:W-:Y:S01]  /*0130*/  IADD3 R5, PT, PT, R4, 0x1, RZ ;  /* 0x0000000104057810 */ /* 0x000fe20007ffe0ff */
[----:B------:R-:W-:Y:S01]  /*0140*/  IMAD.MOV.U32 R26, RZ, RZ, R24 ;  /* 0x000000ffff1a7224 */ /* 0x000fe200078e0018 */
[-C--:B------:R-:W-:Y:S01]  /*0150*/  MOV R17, R16.reuse ;  /* 0x0000001000117202 */ /* 0x080fe20000000f00 */
[----:B------:R-:W-:Y:S01]  /*0160*/  IMAD.WIDE R2, R12, 0x4, R2 ;  /* 0x000000040c027825 */ /* 0x000fe200078e0202 */
[----:B------:R-:W-:-:S02]  /*0170*/  MOV R18, R16 ;  /* 0x0000001000127202 */ /* 0x000fc40000000f00 */
[----:B------:R-:W-:Y:S02]  /*0180*/  MOV R19, R16 ;  /* 0x0000001000137202 */ /* 0x000fe40000000f00 */
[-C--:B------:R-:W-:Y:S01]  /*0190*/  MOV R21, R20.reuse ;  /* 0x0000001400157202 */ /* 0x080fe20000000f00 */
[----:B-1----:R-:W-:Y:S01]  /*01a0*/  UIADD3 UR4, UP0, UPT, UR4, 0x20, URZ ;  /* 0x0000002004047890 */ /* 0x002fe2000ff1e0ff */
[----:B0-----:R-:W-:Y:S02]  /*01b0*/  IADD3 R6, PT, PT, R4, 0x2, RZ ;  /* 0x0000000204067810 */ /* 0x001fe40007ffe0ff */
[-C--:B------:R-:W-:Y:S02]  /*01c0*/  MOV R22, R20.reuse ;  /* 0x0000001400167202 */ /* 0x080fe40000000f00 */
[----:B------:R-:W-:Y:S02]  /*01d0*/  MOV R23, R20 ;  /* 0x0000001400177202 */ /* 0x000fe40000000f00 */
[----:B------:R-:W-:-:S02]  /*01e0*/  MOV R25, R24 ;  /* 0x0000001800197202 */ /* 0x000fc40000000f00 */
[----:B------:R-:W-:Y:S02]  /*01f0*/  MOV R27, R24 ;  /* 0x00000018001b7202 */ /* 0x000fe40000000f00 */
[----:B------:R-:W-:Y:S01]  /*0200*/  IADD3 R7, PT, PT, R4, 0x3, RZ ;  /* 0x0000000304077810 */ /* 0x000fe20007ffe0ff */
[----:B------:R-:W-:Y:S04]  /*0210*/  STL.128 [R1+0x90], R16 ;  /* 0x0000901001007387 */ /* 0x000fe80000100c00 */
[----:B------:R-:W-:Y:S04]  /*0220*/  STL.128 [R1+0xa0], R20 ;  /* 0x0000a01401007387 */ /* 0x000fe80000100c00 */
[----:B------:R-:W-:Y:S04]  /*0230*/  STL.128 [R1+0xb0], R24 ;  /* 0x0000b01801007387 */ /* 0x000fe80000100c00 */
[----:B------:R-:W-:Y:S04]  /*0240*/  STL.128 [R1+0x40], R4 ;  /* 0x0000400401007387 */ /* 0x000fe80000100c00 */
[----:B------:R-:W-:Y:S04]  /*0250*/  STL.128 [R1+0x50], R4 ;  /* 0x0000500401007387 */ /* 0x000fe80000100c00 */
[----:B------:R-:W-:Y:S04]  /*0260*/  STL.128 [R1+0x60], R4 ;  /* 0x0000600401007387 */ /* 0x000fe80000100c00 */
[----:B------:R-:W-:Y:S01]  /*0270*/  STL.128 [R1+0x70], R4 ;  /* 0x0000700401007387 */ /* 0x000fe20000100c00 */
[-C--:B------:R-:W-:Y:S01]  /*0280*/  MOV R9, R8.reuse ;  /* 0x0000000800097202 */ /* 0x080fe20000000f00 */
[----:B------:R-:W-:Y:S01]  /*0290*/  UIADD3.X UR5, UPT, UPT, URZ, UR5, URZ, UP0, !UPT ;  /* 0x00000005ff057290 */ /* 0x000fe200087fe4ff */
[-C--:B------:R-:W-:Y:S01]  /*02a0*/  MOV R10, R8.reuse ;  /* 0x00000008000a7202 */ /* 0x080fe20000000f00 */
[----:B------:R-:W-:Y:S01]  /*02b0*/  HFMA2 R0, -RZ, RZ, 0, 0 ;  /* 0x00000000ff007431 */ /* 0x000fe200000001ff */
[----:B------:R-:W-:Y:S01]  /*02c0*/  MOV R11, R8 ;  /* 0x00000008000b7202 */ /* 0x000fe20000000f00 */
[----:B------:R0:W5:Y:S01]  /*02d0*/  LDG.E R31, desc[UR8][R2.64] ;  /* 0x00000008021f7981 */ /* 0x000162000c1e1900 */
[----:B------:R-:W-:-:S03]  /*02e0*/  MOV R13, R1 ;  /* 0x00000001000d7202 */ /* 0x000fc60000000f00 */
[----:B------:R1:W-:Y:S01]  /*02f0*/  STL.128 [R1+0x80], R8 ;  /* 0x0000800801007387 */ /* 0x0003e20000100c00 */
[----:B0-----:R-:W-:Y:S02]  /*0300*/  LEA R3, R29, R14, 0x5 ;  /* 0x0000000e1d037211 */ /* 0x001fe400078e28ff */
[----:B-1----:R-:W-:Y:S02]  /*0310*/  MOV R10, UR4 ;  /* 0x00000004000a7c02 */ /* 0x002fe40008000f00 */
[----:B------:R-:W-:-:S07]  /*0320*/  MOV R11, UR5 ;  /* 0x00000005000b7c02 */ /* 0x000fce0008000f00 */
.L_x_1:
[----:B------:R-:W-:-:S05]  /*0330*/  LEA R15, R0, R13, 0x2 ;  /* 0x0000000d000f7211 */ /* 0x000fca00078e10ff */
[----:B------:R-:W2:Y:S04]  /*0340*/  LDL R14, [R15+0x40] ;  /* 0x000040000f0e7983 */ /* 0x000ea80000100800 */
[----:B------:R-:W3:Y:S01]  /*0350*/  LDL R16, [R15+0x80] ;  /* 0x000080000f107983 */ /* 0x000ee20000100800 */
[----:B------:R-:W-:Y:S01]  /*0360*/  MOV R2, R0 ;  /* 0x0000000000027202 */ /* 0x000fe20000000f00 */
[----:B------:R-:W-:Y:S01]  /*0370*/  UMOV UR4, URZ ;  /* 0x000000ff00047c82 */ /* 0x000fe20008000000 */
[----:B------:R-:W-:Y:S02]  /*0380*/  IADD3 R0, PT, PT, R0, 0x1, RZ ;  /* 0x0000000100007810 */ /* 0x000fe40007ffe0ff */
[----:B0-----:R-:W-:Y:S02]  /*0390*/  MOV R32, RZ ;  /* 0x000000ff00207202 */ /* 0x001fe40000000f00 */
[----:B------:R-:W-:-:S02]  /*03a0*/  ISETP.NE.AND P0, PT, R0, 0x10, PT ;  /* 0x000000100000780c */ /* 0x000fc40003f05270 */
[----:B--2--5:R-:W-:Y:S02]  /*03b0*/  LEA R14, R31, R14, 0x7 ;  /* 0x0000000e1f0e7211 */ /* 0x024fe400078e38ff */
[----:B---3--:R-:W-:Y:S02]  /*03c0*/  LEA R16, R33, R16, 0x7 ;  /* 0x0000001021107211 */ /* 0x008fe400078e38ff */
[----:B------:R-:W-:Y:S02]  /*03d0*/  SHF.L.U32 R19, R14, 0x7, RZ ;  /* 0x000000070e137819 */ /* 0x000fe400000006ff */
[----:B------:R-:W-:-:S07]  /*03e0*/  SHF.L.U32 R9, R16, 0x7, RZ ;  /* 0x0000000710097819 */ /* 0x000fce00000006ff */
.L_x_0:
[----:B------:R-:W-:-:S04]  /*03f0*/  IMAD.WIDE R16, R19, 0x4, R10 ;  /* 0x0000000413107825 */ /* 0x000fc800078e020a */
[----:B------:R-:W-:Y:S01]  /*0400*/  IMAD.WIDE R14, R9, 0x4, R10 ;  /* 0x00000004090e7825 */ /* 0x000fe200078e020a */
[----:B------:R-:W2:Y:S04]  /*0410*/  LDG.E R35, desc[UR8][R16.64+-0x20] ;  /* 0xffffe00810237981 */ /* 0x000ea8000c1e1900 */
[----:B------:R-:W2:Y:S04]  /*0420*/  LDG.E R26, desc[UR8][R14.64+-0x20] ;  /* 0xffffe0080e1a7981 */ /* 0x000ea8000c1e1900 */
[----:B------:R-:W3:Y:S04]  /*0430*/  LDG.E R43, desc[UR8][R16.64+-0x1c] ;  /* 0xffffe408102b7981 */ /* 0x000ee8000c1e1900 */
[----:B------:R-:W3:Y:S04]  /*0440*/  LDG.E R36, desc[UR8][R14.64+-0x1c] ;  /* 0xffffe4080e247981 */ /* 0x000ee8000c1e1900 */
[----:B------:R-:W4:Y:S04]  /*0450*/  LDG.E R45, desc[UR8][R16.64+-0x18] ;  /* 0xffffe808102d7981 */ /* 0x000f28000c1e1900 */
[----:B------:R-:W4:Y:S04]  /*0460*/  LDG.E R38, desc[UR8][R14.64+-0x18] ;  /* 0xffffe8080e267981 */ /* 0x000f28000c1e1900 */
[----:B------:R-:W5:Y:S04]  /*0470*/  LDG.E R47, desc[UR8][R16.64+-0x14] ;  /* 0xffffec08102f7981 */ /* 0x000f68000c1e1900 */
        /* <DEDUP_REMOVED lines=21> */
[----:B------:R-:W5:Y:S01]  /*05d0*/  LDG.E R41, desc[UR8][R14.64+0x1c] ;  /* 0x00001c080e297981 */ /* 0x000f62000c1e1900 */
[----:B--2---:R-:W-:-:S03]  /*05e0*/  FFMA R34, R35, R26, R32 ;  /* 0x0000001a23227223 */ /* 0x004fc60000000020 */
[----:B------:R-:W2:Y:S04]  /*05f0*/  LDG.E R35, desc[UR8][R14.64+0x10] ;  /* 0x000010080e237981 */ /* 0x000ea8000c1e1900 */
[----:B------:R-:W2:Y:S04]  /*0600*/  LDG.E R26, desc[UR8][R16.64+0x18] ;  /* 0x00001808101a7981 */ /* 0x000ea8000c1e1900 */
[----:B------:R-:W2:Y:S01]  /*0610*/  LDG.E R32, desc[UR8][R16.64+0x1c] ;  /* 0x00001c0810207981 */ /* 0x000ea2000c1e1900 */
[----:B---3--:R-:W-:-:S04]  /*0620*/  FFMA R34, R43, R36, R34 ;  /* 0x000000242b227223 */ /* 0x008fc80000000022 */
[----:B----4-:R-:W-:-:S04]  /*0630*/  FFMA R34, R45, R38, R34 ;  /* 0x000000262d227223 */ /* 0x010fc80000000022 */
[----:B-----5:R-:W-:-:S04]  /*0640*/  FFMA R34, R47, R40, R34 ;  /* 0x000000282f227223 */ /* 0x020fc80000000022 */
[----:B------:R-:W-:-:S04]  /*0650*/  FFMA R34, R49, R42, R34 ;  /* 0x0000002a31227223 */ /* 0x000fc80000000022 */
[----:B------:R-:W-:-:S04]  /*0660*/  FFMA R34, R51, R44, R34 ;  /* 0x0000002c33227223 */ /* 0x000fc80000000022 */
[----:B------:R-:W-:-:S04]  /*0670*/  FFMA R34, R53, R46, R34 ;  /* 0x0000002e35227223 */ /* 0x000fc80000000022 */
[----:B------:R-:W-:-:S04]  /*0680*/  FFMA R55, R55, R48, R34 ;  /* 0x0000003037377223 */ /* 0x000fc80000000022 */
[----:B------:R-:W-:-:S04]  /*0690*/  FFMA R27, R24, R27, R55 ;  /* 0x0000001b181b7223 */ /* 0x000fc80000000037 */
[----:B------:R-:W-:Y:S01]  /*06a0*/  FFMA R25, R22, R25, R27 ;  /* 0x0000001916197223 */ /* 0x000fe2000000001b */
[----:B------:R-:W-:-:S03]  /*06b0*/  UIADD3 UR4, UPT, UPT, UR4, 0x10, URZ ;  /* 0x0000001004047890 */ /* 0x000fc6000fffe0ff */
[----:B------:R-:W-:Y:S01]  /*06c0*/  FFMA R23, R20, R23, R25 ;  /* 0x0000001714177223 */ /* 0x000fe20000000019 */
[----:B------:R-:W-:-:S03]  /*06d0*/  UISETP.NE.AND UP0, UPT, UR4, 0x80, UPT ;  /* 0x000000800400788c */ /* 0x000fc6000bf05270 */
[----:B------:R-:W-:Y:S01]  /*06e0*/  FFMA R21, R18, R21, R23 ;  /* 0x0000001512157223 */ /* 0x000fe20000000017 */
[----:B------:R-:W-:Y:S01]  /*06f0*/  VIADD R19, R19, 0x10 ;  /* 0x0000001013137836 */ /* 0x000fe20000000000 */
[----:B------:R-:W-:Y:S02]  /*0700*/  IADD3 R9, PT, PT, R9, 0x10, RZ ;  /* 0x0000001009097810 */ /* 0x000fe40007ffe0ff */
[----:B--2---:R-:W-:-:S04]  /*0710*/  FFMA R21, R30, R35, R21 ;  /* 0x000000231e157223 */ /* 0x004fc80000000015 */
[----:B------:R-:W-:-:S04]  /*0720*/  FFMA R21, R28, R39, R21 ;  /* 0x000000271c157223 */ /* 0x000fc80000000015 */
[----:B------:R-:W-:-:S04]  /*0730*/  FFMA R21, R26, R37, R21 ;  /* 0x000000251a157223 */ /* 0x000fc80000000015 */
[----:B------:R-:W-:Y:S01]  /*0740*/  FFMA R32, R32, R41, R21 ;  /* 0x0000002920207223 */ /* 0x000fe20000000015 */
[----:B------:R-:W-:Y:S06]  /*0750*/  BRA.U UP0, `(.L_x_0) ;  /* 0xfffffffd00247547 */ /* 0x000fec000b83ffff */
[----:B------:R-:W-:-:S05]  /*0760*/  LEA R9, R2, R1, 0x2 ;  /* 0x0000000102097211 */ /* 0x000fca00078e10ff */
[----:B------:R0:W-:Y:S01]  /*0770*/  STL [R9], R32 ;  /* 0x0000002009007387 */ /* 0x0001e20000100800 */
[----:B------:R-:W-:Y:S05]  /*0780*/  @P0 BRA `(.L_x_1) ;  /* 0xfffffff800e80947 */ /* 0x000fea000383ffff */
[----:B------:R-:W1:Y:S01]  /*0790*/  LDC.64 R10, c[0x0][0x3a8] ;  /* 0x0000ea00ff0a7b82 */ /* 0x000e620000000a00 */
[----:B------:R-:W-:Y:S01]  /*07a0*/  LEA R31, R31, R4, 0x7 ;  /* 0x000000041f1f7211 */ /* 0x000fe200078e38ff */
[----:B------:R-:W2:Y:S01]  /*07b0*/  LDL.128 R16, [R1] ;  /* 0x0000000001107983 */ /* 0x000ea20000100c00 */
[----:B0-----:R-:W-:-:S05]  /*07c0*/  LEA R9, R33, R8, 0x7 ;  /* 0x0000000821097211 */ /* 0x001fca00078e38ff */
[----:B------:R-:W0:Y:S08]  /*07d0*/  LDC.64 R54, c[0x0][0x3a0] ;  /* 0x0000e800ff367b82 */ /* 0x000e300000000a00 */
[----:B------:R-:W3:Y:S01]  /*07e0*/  LDC.64 R52, c[0x0][0x398] ;  /* 0x0000e600ff347b82 */ /* 0x000ee20000000a00 */
[----:B-1----:R-:W-:-:S04]  /*07f0*/  IMAD.WIDE R44, R31, 0x4, R10 ;  /* 0x000000041f2c7825 */ /* 0x002fc800078e020a */
[----:B------:R-:W-:Y:S01]  /*0800*/  IMAD.WIDE R32, R9, 0x4, R10 ;  /* 0x0000000409207825 */ /* 0x000fe200078e020a */
[----:B------:R-:W4:Y:S03]  /*0810*/  LDG.E R2, desc[UR8][R44.64] ;  /* 0x000000082c027981 */ /* 0x000f26000c1e1900 */
[--C-:B0-----:R-:W-:Y:S01]  /*0820*/  IMAD.WIDE R46, R31, 0x4, R54.reuse ;  /* 0x000000041f2e7825 */ /* 0x101fe200078e0236 */
[----:B------:R-:W5:Y:S03]  /*0830*/  LDG.E R23, desc[UR8][R32.64] ;  /* 0x0000000820177981 */ /* 0x000f66000c1e1900 */
[----:B------:R-:W-:Y:S01]  /*0840*/  IMAD.WIDE R54, R9, 0x4, R54 ;  /* 0x0000000409367825 */ /* 0x000fe200078e0236 */
[----:B------:R-:W2:Y:S03]  /*0850*/  LDG.E R11, desc[UR8][R46.64] ;  /* 0x000000082e0b7981 */ /* 0x000ea6000c1e1900 */
[--C-:B---3--:R-:W-:Y:S01]  /*0860*/  IMAD.WIDE R42, R31, 0x4, R52.reuse ;  /* 0x000000041f2a7825 */ /* 0x108fe200078e0234 */
[----:B------:R-:W3:Y:S04]  /*0870*/  LDG.E R21, desc[UR8][R54.64] ;  /* 0x0000000836157981 */ /* 0x000ee8000c1e1900 */
[----:B------:R-:W3:Y:S01]  /*0880*/  LDG.E R10, desc[UR8][R42.64] ;  /* 0x000000082a0a7981 */ /* 0x000ee2000c1e1900 */
[----:B------:R-:W-:-:S05]  /*0890*/  IMAD.WIDE R52, R9, 0x4, R52 ;  /* 0x0000000409347825 */ /* 0x000fca00078e0234 */
[----:B------:R-:W3:Y:S01]  /*08a0*/  LDG.E R22, desc[UR8][R52.64] ;  /* 0x0000000834167981 */ /* 0x000ee2000c1e1900 */
[----:B------:R-:W-:Y:S01]  /*08b0*/  LEA R26, R29, R4, 0x9 ;  /* 0x000000041d1a7211 */ /* 0x000fe200078e48ff */
[----:B------:R-:W-:Y:S03]  /*08c0*/  BSSY.RECONVERGENT B2, `(.L_x_2) ;  /* 0x0000015000027945 */ /* 0x000fe60003800200 */
[----:B------:R-:W-:Y:S01]  /*08d0*/  IADD3 R25, PT, PT, R26, 0x80, RZ ;  /* 0x000000801a197810 */ /* 0x000fe20007ffe0ff */
[----:B----4-:R-:W-:-:S04]  /*08e0*/  FMUL R2, R2, 128 ;  /* 0x4300000002027820 */ /* 0x010fc80000400000 */
[----:B-----5:R-:W-:-:S04]  /*08f0*/  FMUL R13, R2, R23 ;  /* 0x00000017020d7220 */ /* 0x020fc80000400000 */
[----:B------:R-:W0:Y:S01]  /*0900*/  MUFU.RCP R14, R13 ;  /* 0x0000000d000e7308 */ /* 0x000e220000001000 */
[----:B--2---:R-:W-:Y:S01]  /*0910*/  FMUL R0, R11, 128 ;  /* 0x430000000b007820 */ /* 0x004fe20000400000 */
[----:B---3--:R-:W-:-:S04]  /*0920*/  FMUL R9, R21, R10 ;  /* 0x0000000a15097220 */ /* 0x008fc80000400000 */
[----:B------:R-:W-:-:S04]  /*0930*/  FFMA R8, R0, R21, -R9 ;  /* 0x0000001500087223 */ /* 0x000fc80000000809 */
[----:B------:R-:W-:-:S04]  /*0940*/  FFMA R9, -R11, R22, R8 ;  /* 0x000000160b097223 */ /* 0x000fc80000000108 */
[----:B------:R-:W-:Y:S01]  /*0950*/  FADD R8, R9, R16 ;  /* 0x0000001009087221 */ /* 0x000fe20000000000 */
[----:B0-----:R-:W-:-:S03]  /*0960*/  FFMA R15, -R13, R14, 1 ;  /* 0x3f8000000d0f7423 */ /* 0x001fc6000000010e */
[----:B------:R-:W0:Y:S01]  /*0970*/  FCHK P0, R8, R13 ;  /* 0x0000000d08007302 */ /* 0x000e220000000000 */
[----:B------:R-:W-:-:S04]  /*0980*/  FFMA R15, R14, R15, R14 ;  /* 0x0000000f0e0f7223 */ /* 0x000fc8000000000e */
[----:B------:R-:W-:-:S04]  /*0990*/  FFMA R24, R8, R15, RZ ;  /* 0x0000000f08187223 */ /* 0x000fc800000000ff */
[----:B------:R-:W-:-:S04]  /*09a0*/  FFMA R9, -R13, R24, R8 ;  /* 0x000000180d097223 */ /* 0x000fc80000000108 */
[----:B------:R-:W-:Y:S01]  /*09b0*/  FFMA R24, R15, R9, R24 ;  /* 0x000000090f187223 */ /* 0x000fe20000000018 */
[----:B0-----:R-:W-:Y:S06]  /*09c0*/  @!P0 BRA `(.L_x_3) ;  /* 0x0000000000108947 */ /* 0x001fec0003800000 */
[----:B------:R-:W-:Y:S02]  /*09d0*/  MOV R9, R13 ;  /* 0x0000000d00097202 */ /* 0x000fe40000000f00 */
[----:B------:R-:W-:-:S07]  /*09e0*/  MOV R20, 0xa00 ;  /* 0x00000a0000147802 */ /* 0x000fce0000000f00 */
[----:B------:R-:W-:Y:S05]  /*09f0*/  CALL.REL.NOINC `($__internal_0_$__cuda_sm3x_div_rn_noftz_f32_slowpath) ;  /* 0x0000001c00847944 */ /* 0x000fea0003c00000 */
[----:B------:R-:W-:-:S07]  /*0a00*/  MOV R24, R8 ;  /* 0x0000000800187202 */ /* 0x000fce0000000f00 */
.L_x_3:
[----:B------:R-:W-:Y:S05]  /*0a10*/  BSYNC.RECONVERGENT B2 ;  /* 0x0000000000027941 */ /* 0x000fea0003800200 */
.L_x_2:
[----:B------:R-:W2:Y:S04]  /*0a20*/  LDG.E R14, desc[UR8][R44.64+0x4] ;  /* 0x000004082c0e7981 */ /* 0x000ea8000c1e1900 */
[----:B------:R-:W3:Y:S04]  /*0a30*/  LDG.E R16, desc[UR8][R46.64+0x4] ;  /* 0x000004082e107981 */ /* 0x000ee8000c1e1900 */
[----:B------:R-:W4:Y:S01]  /*0a40*/  LDG.E R15, desc[UR8][R42.64+0x4] ;  /* 0x000004082a0f7981 */ /* 0x000f22000c1e1900 */
[----:B------:R-:W-:Y:S01]  /*0a50*/  BSSY.RECONVERGENT B2, `(.L_x_4) ;  /* 0x0000014000027945 */ /* 0x000fe20003800200 */
[----:B--2---:R-:W-:-:S04]  /*0a60*/  FMUL R14, R14, 128 ;  /* 0x430000000e0e7820 */ /* 0x004fc80000400000 */
[----:B------:R-:W-:Y:S01]  /*0a70*/  FMUL R27, R23, R14 ;  /* 0x0000000e171b7220 */ /* 0x000fe20000400000 */
[----:B---3--:R-:W-:-:S03]  /*0a80*/  FMUL R13, R16, 128 ;  /* 0x43000000100d7820 */ /* 0x008fc60000400000 */
[----:B------:R-:W0:Y:S01]  /*0a90*/  MUFU.RCP R20, R27 ;  /* 0x0000001b00147308 */ /* 0x000e220000001000 */
[----:B----4-:R-:W-:-:S04]  /*0aa0*/  FMUL R8, R21, R15 ;  /* 0x0000000f15087220 */ /* 0x010fc80000400000 */
[----:B------:R-:W-:-:S04]  /*0ab0*/  FFMA R9, R21, R13, -R8 ;  /* 0x0000000d15097223 */ /* 0x000fc80000000808 */
[----:B------:R-:W-:-:S04]  /*0ac0*/  FFMA R8, R22, -R16, R9 ;  /* 0x8000001016087223 */ /* 0x000fc80000000009 */
[----:B------:R-:W-:-:S04]  /*0ad0*/  FADD R8, R17, R8 ;  /* 0x0000000811087221 */ /* 0x000fc80000000000 */
[----:B------:R-:W1:Y:S01]  /*0ae0*/  FCHK P0, R8, R27 ;  /* 0x0000001b08007302 */ /* 0x000e620000000000 */
[----:B0-----:R-:W-:-:S04]  /*0af0*/  FFMA R9, -R27, R20, 1 ;  /* 0x3f8000001b097423 */ /* 0x001fc80000000114 */
[----:B------:R-:W-:-:S04]  /*0b00*/  FFMA R9, R20, R9, R20 ;  /* 0x0000000914097223 */ /* 0x000fc80000000014 */
[----:B------:R-:W-:-:S04]  /*0b10*/  FFMA R20, R8, R9, RZ ;  /* 0x0000000908147223 */ /* 0x000fc800000000ff */
[----:B------:R-:W-:-:S04]  /*0b20*/  FFMA R31, -R27, R20, R8 ;  /* 0x000000141b1f7223 */ /* 0x000fc80000000108 */
[----:B------:R-:W-:Y:S01]  /*0b30*/  FFMA R31, R9, R31, R20 ;  /* 0x0000001f091f7223 */ /* 0x000fe20000000014 */
[----:B-1----:R-:W-:Y:S06]  /*0b40*/  @!P0 BRA `(.L_x_5) ;  /* 0x0000000000108947 */ /* 0x002fec0003800000 */
[----:B------:R-:W-:Y:S02]  /*0b50*/  MOV R9, R27 ;  /* 0x0000001b00097202 */ /* 0x000fe40000000f00 */
[----:B------:R-:W-:-:S07]  /*0b60*/  MOV R20, 0xb80 ;  /* 0x00000b8000147802 */ /* 0x000fce0000000f00 */
[----:B------:R-:W-:Y:S05]  /*0b70*/  CALL.REL.NOINC `($__internal_0_$__cuda_sm3x_div_rn_noftz_f32_slowpath) ;  /* 0x0000001c00247944 */ /* 0x000fea0003c00000 */
[----:B------:R-:W-:-:S07]  /*0b80*/  MOV R31, R8 ;  /* 0x00000008001f7202 */ /* 0x000fce0000000f00 */
.L_x_5:
[----:B------:R-:W-:Y:S05]  /*0b90*/  BSYNC.RECONVERGENT B2 ;  /* 0x0000000000027941 */ /* 0x000fea0003800200 */
.L_x_4:
        /* <DEDUP_REMOVED lines=23> */
.L_x_7:
[----:B------:R-:W-:Y:S05]  /*0d10*/  BSYNC.RECONVERGENT B2 ;  /* 0x0000000000027941 */ /* 0x000fea0003800200 */
.L_x_6:
        /* <DEDUP_REMOVED lines=19> */
[----:B------:R-:W-:-:S07]  /*0e50*/  MOV R20, 0xe70 ;  /* 0x00000e7000147802 */ /* 0x000fce0000000f00 */
[----:B------:R-:W-:Y:S05]  /*0e60*/  CALL.REL.NOINC `($__internal_0_$__cuda_sm3x_div_rn_noftz_f32_slowpath) ;  /* 0x0000001800687944 */ /* 0x000fea0003c00000 */
[----:B------:R-:W-:-:S07]  /*0e70*/  MOV R19, R8 ;  /* 0x0000000800137202 */ /* 0x000fce0000000f00 */
.L_x_9:
[----:B------:R-:W-:Y:S05]  /*0e80*/  BSYNC.RECONVERGENT B2 ;  /* 0x0000000000027941 */ /* 0x000fea0003800200 */
.L_x_8:
[----:B------:R-:W2:Y:S04]  /*0e90*/  LDG.E R45, desc[UR8][R32.64+0x4] ;  /* 0x00000408202d7981 */ /* 0x000ea8000c1e1900 */
[----:B------:R-:W3:Y:S04]  /*0ea0*/  LDG.E R47, desc[UR8][R54.64+0x4] ;  /* 0x00000408362f7981 */ /* 0x000ee8000c1e1900 */
[----:B------:R-:W4:Y:S04]  /*0eb0*/  LDG.E R46, desc[UR8][R52.64+0x4] ;  /* 0x00000408342e7981 */ /* 0x000f28000c1e1900 */
[----:B------:R-:W5:Y:S01]  /*0ec0*/  LDL.128 R20, [R1+0x10] ;  /* 0x0000100001147983 */ /* 0x000f620000100c00 */
[----:B------:R-:W-:Y:S01]  /*0ed0*/  BSSY.RECONVERGENT B2, `(.L_x_10) ;  /* 0x0000012000027945 */ /* 0x000fe20003800200 */
[----:B--2---:R-:W-:-:S04]  /*0ee0*/  FMUL R37, R2, R45 ;  /* 0x0000002d02257220 */ /* 0x004fc80000400000 */
[----:B------:R-:W0:Y:S01]  /*0ef0*/  MUFU.RCP R38, R37 ;  /* 0x0000002500267308 */ /* 0x000e220000001000 */
[----:B---3--:R-:W-:-:S04]  /*0f00*/  FMUL R9, R10, R47 ;  /* 0x0000002f0a097220 */ /* 0x008fc80000400000 */
[----:B------:R-:W-:-:S04]  /*0f10*/  FFMA R8, R0, R47, -R9 ;  /* 0x0000002f00087223 */ /* 0x000fc80000000809 */
[----:B----4-:R-:W-:-:S04]  /*0f20*/  FFMA R9, -R11, R46, R8 ;  /* 0x0000002e0b097223 */ /* 0x010fc80000000108 */
[----:B-----5:R-:W-:-:S04]  /*0f30*/  FADD R8, R9, R20 ;  /* 0x0000001409087221 */ /* 0x020fc80000000000 */
        /* <DEDUP_REMOVED lines=11> */
.L_x_11:
[----:B------:R-:W-:Y:S05]  /*0ff0*/  BSYNC.RECONVERGENT B2 ;  /* 0x0000000000027941 */ /* 0x000fea0003800200 */
.L_x_10:
[----:B------:R-:W-:Y:S01]  /*1000*/  FMUL R37, R14, R45 ;  /* 0x0000002d0e257220 */ /* 0x000fe20000400000 */
[-C--:B------:R-:W-:Y:S01]  /*1010*/  FMUL R8, R15, R47.reuse ;  /* 0x0000002f0f087220 */ /* 0x080fe20000400000 */
[----:B------:R-:W-:Y:S02]  /*1020*/  BSSY.RECONVERGENT B2, `(.L_x_12) ;  /* 0x0000010000027945 */ /* 0x000fe40003800200 */
[----:B------:R-:W0:Y:S01]  /*1030*/  MUFU.RCP R20, R37 ;  /* 0x0000002500147308 */ /* 0x000e220000001000 */
[----:B------:R-:W-:-:S04]  /*1040*/  FFMA R9, R13, R47, -R8 ;  /* 0x0000002f0d097223 */ /* 0x000fc80000000808 */
[----:B------:R-:W-:-:S04]  /*1050*/  FFMA R8, -R16, R46, R9 ;  /* 0x0000002e10087223 */ /* 0x000fc80000000109 */
        /* <DEDUP_REMOVED lines=8> */
[----:B------:R-:W-:Y:S01]  /*10e0*/  IMAD.MOV.U32 R9, RZ, RZ, R37 ;  /* 0x000000ffff097224 */ /* 0x000fe200078e0025 */
[----:B------:R-:W-:-:S07]  /*10f0*/  MOV R20, 0x1110 ;  /* 0x0000111000147802 */ /* 0x000fce0000000f00 */
[----:B------:R-:W-:Y:S05]  /*1100*/  CALL.REL.NOINC `($__internal_0_$__cuda_sm3x_div_rn_noftz_f32_slowpath) ;  /* 0x0000001400c07944 */ /* 0x000fea0003c00000 */
[----:B------:R-:W-:-:S07]  /*1110*/  MOV R43, R8 ;  /* 0x00000008002b7202 */ /* 0x000fce0000000f00 */
.L_x_13:
[----:B------:R-:W-:Y:S05]  /*1120*/  BSYNC.RECONVERGENT B2 ;  /* 0x0000000000027941 */ /* 0x000fea0003800200 */
.L_x_12:
        /* <DEDUP_REMOVED lines=18> */
.L_x_15:
[----:B------:R-:W-:Y:S05]  /*1250*/  BSYNC.RECONVERGENT B2 ;  /* 0x0000000000027941 */ /* 0x000fea0003800200 */
.L_x_14:
        /* <DEDUP_REMOVED lines=18> */
.L_x_17:
[----:B------:R-:W-:Y:S05]  /*1380*/  BSYNC.RECONVERGENT B2 ;  /* 0x0000000000027941 */ /* 0x000fea0003800200 */
.L_x_16:
        /* <DEDUP_REMOVED lines=22> */
.L_x_19:
[----:B------:R-:W-:Y:S05]  /*14f0*/  BSYNC.RECONVERGENT B2 ;  /* 0x0000000000027941 */ /* 0x000fea0003800200 */
.L_x_18:
        /* <DEDUP_REMOVED lines=18> */
.L_x_21:
[----:B------:R-:W-:Y:S05]  /*1620*/  BSYNC.RECONVERGENT B2 ;  /* 0x0000000000027941 */ /* 0x000fea0003800200 */
.L_x_20:
        /* <DEDUP_REMOVED lines=18> */
.L_x_23:
[----:B------:R-:W-:Y:S05]  /*1750*/  BSYNC.RECONVERGENT B2 ;  /* 0x0000000000027941 */ /* 0x000fea0003800200 */
.L_x_22:
        /* <DEDUP_REMOVED lines=18> */
.L_x_25:
[----:B------:R-:W-:Y:S05]  /*1880*/  BSYNC.RECONVERGENT B2 ;  /* 0x0000000000027941 */ /* 0x000fea0003800200 */
.L_x_24:
        /* <DEDUP_REMOVED lines=22> */
.L_x_27:
[----:B------:R-:W-:Y:S05]  /*19f0*/  BSYNC.RECONVERGENT B2 ;  /* 0x0000000000027941 */ /* 0x000fea0003800200 */
.L_x_26:
        /* <DEDUP_REMOVED lines=16> */
[----:B------:R-:W-:-:S07]  /*1b00*/  IMAD.MOV.U32 R2, RZ, RZ, R8 ;  /* 0x000000ffff027224 */ /* 0x000fce00078e0008 */
.L_x_29:
[----:B------:R-:W-:Y:S05]  /*1b10*/  BSYNC.RECONVERGENT B2 ;  /* 0x0000000000027941 */ /* 0x000fea0003800200 */
.L_x_28:
        /* <DEDUP_REMOVED lines=17> */
.L_x_31:
[----:B------:R-:W-:Y:S05]  /*1c30*/  BSYNC.RECONVERGENT B2 ;  /* 0x0000000000027941 */ /* 0x000fea0003800200 */
.L_x_30:
        /* <DEDUP_REMOVED lines=18> */
.L_x_33:
[----:B------:R-:W-:Y:S05]  /*1d60*/  BSYNC.RECONVERGENT B2 ;  /* 0x0000000000027941 */ /* 0x000fea0003800200 */
.L_x_32:
[----:B------:R-:W-:Y:S01]  /*1d70*/  FMNMX R24, R31, R24, !PT ;  /* 0x000000181f187209 */ /* 0x000fe20007800000 */
[----:B------:R-:W0:Y:S01]  /*1d80*/  S2R R13, SR_TID.Y ;  /* 0x00000000000d7919 */ /* 0x000e220000002200 */
[----:B------:R-:W1:Y:S01]  /*1d90*/  S2UR UR6, SR_CgaCtaId ;  /* 0x00000000000679c3 */ /* 0x000e620000008800 */
[----:B------:R-:W-:Y:S01]  /*1da0*/  UMOV UR4, 0x400 ;  /* 0x0000040000047882 */ /* 0x000fe20000000000 */
[CC--:B------:R-:W-:Y:S01]  /*1db0*/  FMNMX R8, R24.reuse, R36.reuse, !PT ;  /* 0x0000002418087209 */ /* 0x0c0fe20007800000 */
[----:B------:R-:W-:Y:S01]  /*1dc0*/  UIADD3 UR5, UPT, UPT, UR4, 0x1000, URZ ;  /* 0x0000100004057890 */ /* 0x000fe2000fffe0ff */
[----:B------:R-:W-:Y:S01]  /*1dd0*/  FSETP.NEU.AND P1, PT, R24, R31, PT ;  /* 0x0000001f1800720b */ /* 0x000fe20003f2d000 */
[----:B------:R-:W-:Y:S01]  /*1de0*/  BSSY.RECONVERGENT B0, `(.L_x_34) ;  /* 0x000003e000007945 */ /* 0x000fe20003800200 */
[C---:B------:R-:W-:Y:S02]  /*1df0*/  FSETP.NEU.AND P2, PT, R8.reuse, R36, PT ;  /* 0x000000240800720b */ /* 0x040fe40003f4d000 */
[----:B------:R-:W-:-:S04]  /*1e00*/  FMNMX R8, R8, R19, !PT ;  /* 0x0000001308087209 */ /* 0x000fc80007800000 */
[CC--:B------:R-:W-:Y:S02]  /*1e10*/  FMNMX R11, R8.reuse, R42.reuse, !PT ;  /* 0x0000002a080b7209 */ /* 0x0c0fe40007800000 */
[----:B------:R-:W-:Y:S02]  /*1e20*/  FSETP.NEU.AND P3, PT, R8, R19, PT ;  /* 0x000000130800720b */ /* 0x000fe40003f6d000 */
[C---:B------:R-:W-:Y:S02]  /*1e30*/  FSETP.NEU.AND P0, PT, R11.reuse, R42, PT ;  /* 0x0000002a0b00720b */ /* 0x040fe40003f0d000 */
[----:B------:R-:W-:Y:S02]  /*1e40*/  FMNMX R11, R11, R43, !PT ;  /* 0x0000002b0b0b7209 */ /* 0x000fe40007800000 */
[----:B------:R-:W-:Y:S02]  /*1e50*/  @P2 SEL R6, R5, R4, !P1 ;  /* 0x0000000405062207 */ /* 0x000fe40004800000 */
[----:B------:R-:W-:-:S02]  /*1e60*/  FMNMX R4, R11, R44, !PT ;  /* 0x0000002c0b047209 */ /* 0x000fc40007800000 */
[----:B------:R-:W-:Y:S01]  /*1e70*/  FSETP.NEU.AND P4, PT, R11, R43, PT ;  /* 0x0000002b0b00720b */ /* 0x000fe20003f8d000 */
[----:B-1----:R-:W-:Y:S01]  /*1e80*/  ULEA UR4, UR6, UR4, 0x18 ;  /* 0x0000000406047291 */ /* 0x002fe2000f8ec0ff */
[CC--:B------:R-:W-:Y:S01]  /*1e90*/  FMNMX R5, R4.reuse, R45.reuse, !PT ;  /* 0x0000002d04057209 */ /* 0x0c0fe20007800000 */
[----:B------:R-:W-:Y:S01]  /*1ea0*/  ULEA UR5, UR6, UR5, 0x18 ;  /* 0x0000000506057291 */ /* 0x000fe2000f8ec0ff */
[----:B------:R-:W-:Y:S02]  /*1eb0*/  FSETP.NEU.AND P2, PT, R4, R44, PT ;  /* 0x0000002c0400720b */ /* 0x000fe40003f4d000 */
[----:B------:R-:W-:Y:S02]  /*1ec0*/  FMNMX R4, R5, R46, !PT ;  /* 0x0000002e05047209 */ /* 0x000fe40007800000 */
[----:B------:R-:W-:Y:S02]  /*1ed0*/  SEL R6, R7, R6, !P3 ;  /* 0x0000000607067207 */ /* 0x000fe40005800000 */
[----:B------:R-:W-:-:S02]  /*1ee0*/  FSETP.NEU.AND P3, PT, R5, R45, PT ;  /* 0x0000002d0500720b */ /* 0x000fc40003f6d000 */
[CC--:B------:R-:W-:Y:S01]  /*1ef0*/  FMNMX R5, R4.reuse, R47.reuse, !PT ;  /* 0x0000002f04057209 */ /* 0x0c0fe20007800000 */
[----:B0-----:R-:W-:Y:S01]  /*1f00*/  @P0 IMAD R25, R13, 0x200, R6 ;  /* 0x000002000d190824 */ /* 0x001fe200078e0206 */
[----:B------:R-:W-:Y:S02]  /*1f10*/  FSETP.NEU.AND P1, PT, R4, R46, PT ;  /* 0x0000002e0400720b */ /* 0x000fe40003f2d000 */
[C---:B------:R-:W-:Y:S02]  /*1f20*/  FMNMX R4, R5.reuse, R48, !PT ;  /* 0x0000003005047209 */ /* 0x040fe40007800000 */
[----:B------:R-:W-:Y:S02]  /*1f30*/  FSETP.NEU.AND P0, PT, R5, R47, PT ;  /* 0x0000002f0500720b */ /* 0x000fe40003f0d000 */
[----:B------:R-:W-:Y:S02]  /*1f40*/  FMNMX R5, R4, R49, !PT ;  /* 0x0000003104057209 */ /* 0x000fe40007800000 */
[----:B------:R-:W-:-:S02]  /*1f50*/  @!P4 IADD3 R25, PT, PT, R26, 0x81, RZ ;  /* 0x000000811a19c810 */ /* 0x000fc40007ffe0ff */
[----:B------:R-:W-:Y:S02]  /*1f60*/  @!P2 IADD3 R25, PT, PT, R26, 0x82, RZ ;  /* 0x000000821a19a810 */ /* 0x000fe40007ffe0ff */
[----:B------:R-:W-:Y:S02]  /*1f70*/  FSETP.NEU.AND P2, PT, R4, R48, PT ;  /* 0x000000300400720b */ /* 0x000fe40003f4d000 */
[C---:B------:R-:W-:Y:S02]  /*1f80*/  FMNMX R7, R5.reuse, R0, !PT ;  /* 0x0000000005077209 */ /* 0x040fe40007800000 */
[C---:B------:R-:W-:Y:S02]  /*1f90*/  @!P3 IADD3 R25, PT, PT, R26.reuse, 0x83, RZ ;  /* 0x000000831a19b810 */ /* 0x040fe40007ffe0ff */
[----:B------:R-:W-:Y:S02]  /*1fa0*/  @!P1 IADD3 R25, PT, PT, R26, 0x100, RZ ;  /* 0x000001001a199810 */ /* 0x000fe40007ffe0ff */
[----:B------:R-:W-:-:S02]  /*1fb0*/  FSETP.NEU.AND P3, PT, R5, R49, PT ;  /* 0x000000310500720b */ /* 0x000fc40003f6d000 */
[C---:B------:R-:W-:Y:S02]  /*1fc0*/  FSETP.NEU.AND P1, PT, R7.reuse, R0, PT ;  /* 0x000000000700720b */ /* 0x040fe40003f2d000 */
[----:B------:R-:W-:Y:S02]  /*1fd0*/  FMNMX R7, R7, R2, !PT ;  /* 0x0000000207077209 */ /* 0x000fe40007800000 */
[C---:B------:R-:W-:Y:S02]  /*1fe0*/  @!P0 IADD3 R25, PT, PT, R26.reuse, 0x101, RZ ;  /* 0x000001011a198810 */ /* 0x040fe40007ffe0ff */
[-C--:B------:R-:W-:Y:S02]  /*1ff0*/  FMNMX R0, R7, R10.reuse, !PT ;  /* 0x0000000a07007209 */ /* 0x080fe40007800000 */
[----:B------:R-:W-:Y:S02]  /*2000*/  @!P2 IADD3 R25, PT, PT, R26, 0x102, RZ ;  /* 0x000001021a19a810 */ /* 0x000fe40007ffe0ff */
[----:B------:R-:W-:-:S02]  /*2010*/  FSETP.NEU.AND P2, PT, R0, R10, PT ;  /* 0x0000000a0000720b */ /* 0x000fc40003f4d000 */
[-C--:B------:R-:W-:Y:S02]  /*2020*/  FMNMX R0, R0, R9.reuse, !PT ;  /* 0x0000000900007209 */ /* 0x080fe40007800000 */
[----:B------:R-:W-:Y:S02]  /*2030*/  FSETP.NEU.AND P0, PT, R7, R2, PT ;  /* 0x000000020700720b */ /* 0x000fe40003f0d000 */
[----:B------:R-:W-:Y:S02]  /*2040*/  @!P3 IADD3 R25, PT, PT, R26, 0x103, RZ ;  /* 0x000001031a19b810 */ /* 0x000fe40007ffe0ff */
[----:B------:R-:W-:Y:S02]  /*2050*/  FSETP.NEU.AND P3, PT, R0, R9, PT ;  /* 0x000000090000720b */ /* 0x000fe40003f6d000 */
[----:B------:R-:W-:Y:S02]  /*2060*/  ISETP.GT.U32.AND P4, PT, R3, 0x1ff, PT ;  /* 0x000001ff0300780c */ /* 0x000fe40003f84070 */
[----:B------:R-:W-:-:S02]  /*2070*/  @!P1 IADD3 R25, PT, PT, R26, 0x180, RZ ;  /* 0x000001801a199810 */ /* 0x000fc40007ffe0ff */
[C---:B------:R-:W-:Y:S02]  /*2080*/  LEA R5, R3.reuse, UR4, 0x2 ;  /* 0x0000000403057c11 */ /* 0x040fe4000f8e10ff */
[C---:B------:R-:W-:Y:S02]  /*2090*/  LEA R2, R3.reuse, UR5, 0x2 ;  /* 0x0000000503027c11 */ /* 0x040fe4000f8e10ff */
[C---:B------:R-:W-:Y:S01]  /*20a0*/  @!P0 IADD3 R25, PT, PT, R26.reuse, 0x181, RZ ;  /* 0x000001811a198810 */ /* 0x040fe20007ffe0ff */
[----:B------:R0:W-:Y:S01]  /*20b0*/  STS [R5], R0 ;  /* 0x0000000005007388 */ /* 0x0001e20000000800 */
[C---:B------:R-:W-:Y:S02]  /*20c0*/  @!P2 IADD3 R25, PT, PT, R26.reuse, 0x182, RZ ;  /* 0x000001821a19a810 */ /* 0x040fe40007ffe0ff */
[----:B------:R-:W-:Y:S02]  /*20d0*/  @!P3 IADD3 R25, PT, PT, R26, 0x183, RZ ;  /* 0x000001831a19b810 */ /* 0x000fe40007ffe0ff */
[----:B------:R-:W-:-:S02]  /*20e0*/  ISETP.GT.U32.AND P0, PT, R3, 0xff, PT ;  /* 0x000000ff0300780c */ /* 0x000fc40003f04070 */
[C---:B------:R-:W-:Y:S01]  /*20f0*/  ISETP.GT.U32.AND P1, PT, R3.reuse, 0x7f, PT ;  /* 0x0000007f0300780c */ /* 0x040fe20003f24070 */
[----:B------:R0:W-:Y:S01]  /*2100*/  STS [R2], R25 ;  /* 0x0000001902007388 */ /* 0x0001e20000000800 */
[----:B------:R-:W-:Y:S01]  /*2110*/  BAR.SYNC.DEFER_BLOCKING 0x0 ;  /* 0x0000000000007b1d */ /* 0x000fe20000010000 */
[C---:B------:R-:W-:Y:S02]  /*2120*/  ISETP.GT.U32.AND P2, PT, R3.reuse, 0x3f, PT ;  /* 0x0000003f0300780c */ /* 0x040fe40003f44070 */
[----:B------:R-:W-:-:S03]  /*2130*/  ISETP.GT.U32.AND P3, PT, R3, 0x1f, PT ;  /* 0x0000001f0300780c */ /* 0x000fc60003f64070 */
[----:B------:R-:W-:Y:S10]  /*2140*/  @P4 BRA `(.L_x_35) ;  /* 0x00000000001c4947 */ /* 0x000ff40003800000 */
[----:B0-----:R-:W-:Y:S04]  /*2150*/  LDS R0, [R5] ;  /* 0x0000000005007984 */ /* 0x001fe80000000800 */
[----:B------:R-:W0:Y:S02]  /*2160*/  LDS R7, [R5+0x800] ;  /* 0x0008000005077984 */ /* 0x000e240000000800 */
[----:B0-----:R-:W-:-:S04]  /*2170*/  FMNMX R0, R0, R7, !PT ;  /* 0x0000000700007209 */ /* 0x001fc80007800000 */
[----:B------:R-:W-:Y:S01]  /*2180*/  FSETP.NEU.AND P4, PT, R0, R7, PT ;  /* 0x000000070000720b */ /* 0x000fe20003f8d000 */
[----:B------:R-:W-:-:S12]  /*2190*/  STS [R5], R0 ;  /* 0x0000000005007388 */ /* 0x000fd80000000800 */
[----:B------:R-:W0:Y:S04]  /*21a0*/  @!P4 LDS R7, [R2+0x800] ;  /* 0x000800000207c984 */ /* 0x000e280000000800 */
[----:B0-----:R1:W-:Y:S02]  /*21b0*/  @!P4 STS [R2], R7 ;  /* 0x000000070200c388 */ /* 0x0013e40000000800 */
.L_x_35:
[----:B------:R-:W-:Y:S05]  /*21c0*/  BSYNC.RECONVERGENT B0 ;  /* 0x0000000000007941 */ /* 0x000fea0003800200 */
.L_x_34:
[----:B------:R-:W-:Y:S06]  /*21d0*/  BAR.SYNC.DEFER_BLOCKING 0x0 ;  /* 0x0000000000007b1d */ /* 0x000fec0000010000 */
[----:B------:R-:W-:Y:S04]  /*21e0*/  BSSY.RECONVERGENT B0, `(.L_x_36) ;  /* 0x0000009000007945 */ /* 0x000fe80003800200 */
[----:B------:R-:W-:Y:S05]  /*21f0*/  @P0 BRA `(.L_x_37) ;  /* 0x00000000001c0947 */ /* 0x000fea0003800000 */
[----:B0-----:R-:W-:Y:S04]  /*2200*/  LDS R0, [R5] ;  /* 0x0000000005007984 */ /* 0x001fe80000000800 */
[----:B-1----:R-:W0:Y:S02]  /*2210*/  LDS R7, [R5+0x400] ;  /* 0x0004000005077984 */ /* 0x002e240000000800 */
[----:B0-----:R-:W-:-:S04]  /*2220*/  FMNMX R0, R0, R7, !PT ;  /* 0x0000000700007209 */ /* 0x001fc80007800000 */
[----:B------:R-:W-:Y:S01]  /*2230*/  FSETP.NEU.AND P0, PT, R0, R7, PT ;  /* 0x000000070000720b */ /* 0x000fe20003f0d000 */
[----:B------:R-:W-:-:S12]  /*2240*/  STS [R5], R0 ;  /* 0x0000000005007388 */ /* 0x000fd80000000800 */
[----:B------:R-:W0:Y:S04]  /*2250*/  @!P0 LDS R7, [R2+0x400] ;  /* 0x0004000002078984 */ /* 0x000e280000000800 */
[----:B0-----:R2:W-:Y:S02]  /*2260*/  @!P0 STS [R2], R7 ;  /* 0x0000000702008388 */ /* 0x0015e40000000800 */
.L_x_37:
[----:B------:R-:W-:Y:S05]  /*2270*/  BSYNC.RECONVERGENT B0 ;  /* 0x0000000000007941 */ /* 0x000fea0003800200 */
.L_x_36:
[----:B------:R-:W-:Y:S06]  /*2280*/  BAR.SYNC.DEFER_BLOCKING 0x0 ;  /* 0x0000000000007b1d */ /* 0x000fec0000010000 */
[----:B------:R-:W-:Y:S04]  /*2290*/  BSSY.RECONVERGENT B0, `(.L_x_38) ;  /* 0x0000009000007945 */ /* 0x000fe80003800200 */
[----:B------:R-:W-:Y:S05]  /*22a0*/  @P1 BRA `(.L_x_39) ;  /* 0x00000000001c1947 */ /* 0x000fea0003800000 */
[----:B0-----:R-:W-:Y:S04]  /*22b0*/  LDS R0, [R5] ;  /* 0x0000000005007984 */ /* 0x001fe80000000800 */
[----:B-12---:R-:W0:Y:S02]  /*22c0*/  LDS R7, [R5+0x200] ;  /* 0x0002000005077984 */ /* 0x006e240000000800 */
[----:B0-----:R-:W-:-:S04]  /*22d0*/  FMNMX R0, R0, R7, !PT ;  /* 0x0000000700007209 */ /* 0x001fc80007800000 */
[----:B------:R-:W-:Y:S01]  /*22e0*/  FSETP.NEU.AND P0, PT, R0, R7, PT ;  /* 0x000000070000720b */ /* 0x000fe20003f0d000 */
[----:B------:R-:W-:-:S12]  /*22f0*/  STS [R5], R0 ;  /* 0x0000000005007388 */ /* 0x000fd80000000800 */
[----:B------:R-:W0:Y:S04]  /*2300*/  @!P0 LDS R7, [R2+0x200] ;  /* 0x0002000002078984 */ /* 0x000e280000000800 */
[----:B0-----:R3:W-:Y:S02]  /*2310*/  @!P0 STS [R2], R7 ;  /* 0x0000000702008388 */ /* 0x0017e40000000800 */
.L_x_39:
[----:B------:R-:W-:Y:S05]  /*2320*/  BSYNC.RECONVERGENT B0 ;  /* 0x0000000000007941 */ /* 0x000fea0003800200 */
.L_x_38:
[----:B------:R-:W-:Y:S06]  /*2330*/  BAR.SYNC.DEFER_BLOCKING 0x0 ;  /* 0x0000000000007b1d */ /* 0x000fec0000010000 */
[----:B------:R-:W-:Y:S04]  /*2340*/  BSSY.RECONVERGENT B0, `(.L_x_40) ;  /* 0x0000009000007945 */ /* 0x000fe80003800200 */
[----:B------:R-:W-:Y:S05]  /*2350*/  @P2 BRA `(.L_x_41) ;  /* 0x00000000001c2947 */ /* 0x000fea0003800000 */
[----:B0-----:R-:W-:Y:S04]  /*2360*/  LDS R0, [R5] ;  /* 0x0000000005007984 */ /* 0x001fe80000000800 */
[----:B-123--:R-:W0:Y:S02]  /*2370*/  LDS R7, [R5+0x100] ;  /* 0x0001000005077984 */ /* 0x00ee240000000800 */
[----:B0-----:R-:W-:-:S04]  /*2380*/  FMNMX R0, R0, R7, !PT ;  /* 0x0000000700007209 */ /* 0x001fc80007800000 */
[----:B------:R-:W-:Y:S01]  /*2390*/  FSETP.NEU.AND P0, PT, R0, R7, PT ;  /* 0x000000070000720b */ /* 0x000fe20003f0d000 */
[----:B------:R-:W-:-:S12]  /*23a0*/  STS [R5], R0 ;  /* 0x0000000005007388 */ /* 0x000fd80000000800 */
[----:B------:R-:W0:Y:S04]  /*23b0*/  @!P0 LDS R7, [R2+0x100] ;  /* 0x0001000002078984 */ /* 0x000e280000000800 */
[----:B0-----:R4:W-:Y:S02]  /*23c0*/  @!P0 STS [R2], R7 ;  /* 0x0000000702008388 */ /* 0x0019e40000000800 */
.L_x_41:
[----:B------:R-:W-:Y:S05]  /*23d0*/  BSYNC.RECONVERGENT B0 ;  /* 0x0000000000007941 */ /* 0x000fea0003800200 */
.L_x_40:
[----:B------:R-:W-:Y:S06]  /*23e0*/  BAR.SYNC.DEFER_BLOCKING 0x0 ;  /* 0x0000000000007b1d */ /* 0x000fec0000010000 */
[----:B------:R-:W-:Y:S05]  /*23f0*/  @P3 EXIT ;  /* 0x000000000000394d */ /* 0x000fea0003800000 */
[----:B0-----:R-:W-:Y:S01]  /*2400*/  LDS R0, [R5] ;  /* 0x0000000005007984 */ /* 0x001fe20000000800 */
[----:B------:R-:W-:-:S03]  /*2410*/  ISETP.NE.AND P1, PT, R3, RZ, PT ;  /* 0x000000ff0300720c */ /* 0x000fc60003f25270 */
[----:B-1234-:R-:W0:Y:S02]  /*2420*/  LDS R7, [R5+0x80] ;  /* 0x0000800005077984 */ /* 0x01ee240000000800 */
[----:B0-----:R-:W-:-:S05]  /*2430*/  FMNMX R0, R0, R7, !PT ;  /* 0x0000000700007209 */ /* 0x001fca0007800000 */
[----:B------:R-:W-:Y:S04]  /*2440*/  STS [R5], R0 ;  /* 0x0000000005007388 */ /* 0x000fe80000000800 */
[----:B------:R-:W-:Y:S04]  /*2450*/  LDS R4, [R5] ;  /* 0x0000000005047984 */ /* 0x000fe80000000800 */
[----:B------:R-:W0:Y:S02]  /*2460*/  LDS R7, [R5+0x80] ;  /* 0x0000800005077984 */ /* 0x000e240000000800 */
[----:B0-----:R-:W-:-:S13]  /*2470*/  FSETP.NEU.AND P0, PT, R4, R7, PT ;  /* 0x000000070400720b */ /* 0x001fda0003f0d000 */
[----:B------:R-:W0:Y:S04]  /*2480*/  @!P0 LDS R7, [R2+0x80] ;  /* 0x0000800002078984 */ /* 0x000e280000000800 */
[----:B0-----:R-:W-:Y:S04]  /*2490*/  @!P0 STS [R2], R7 ;  /* 0x0000000702008388 */ /* 0x001fe80000000800 */
[----:B------:R-:W-:Y:S04]  /*24a0*/  LDS R4, [R5] ;  /* 0x0000000005047984 */ /* 0x000fe80000000800 */
[----:B------:R-:W0:Y:S02]  /*24b0*/  LDS R9, [R5+0x40] ;  /* 0x0000400005097984 */ /* 0x000e240000000800 */
        /* <DEDUP_REMOVED lines=42> */
[----:B0-----:R0:W-:Y:S01]  /*2760*/  @!P0 STS [R2], R9 ;  /* 0x0000000902008388 */ /* 0x0011e20000000800 */
[----:B------:R-:W-:Y:S05]  /*2770*/  @P1 EXIT ;  /* 0x000000000000194d */ /* 0x000fea0003800000 */
[----:B------:R-:W1:Y:S01]  /*2780*/  LDS R7, [UR4] ;  /* 0x00000004ff077984 */ /* 0x000e620008000800 */
[----:B0-----:R-:W0:Y:S03]  /*2790*/  LDC.64 R2, c[0x0][0x3b0] ;  /* 0x0000ec00ff027b82 */ /* 0x001e260000000a00 */
[----:B------:R-:W2:Y:S05]  /*27a0*/  LDS R9, [UR4+0x1000] ;  /* 0x00100004ff097984 */ /* 0x000eaa0008000800 */
[----:B------:R-:W3:Y:S01]  /*27b0*/  LDC.64 R4, c[0x0][0x3b8] ;  /* 0x0000ee00ff047b82 */ /* 0x000ee20000000a00 */
[----:B0-----:R-:W-:-:S04]  /*27c0*/  IMAD.WIDE R2, R12, 0x4, R2 ;  /* 0x000000040c027825 */ /* 0x001fc800078e0202 */
[----:B---3--:R-:W-:Y:S01]  /*27d0*/  IMAD.WIDE R12, R12, 0x4, R4 ;  /* 0x000000040c0c7825 */ /* 0x008fe200078e0204 */
[----:B-1----:R-:W-:Y:S04]  /*27e0*/  STG.E desc[UR8][R2.64], R7 ;  /* 0x0000000702007986 */ /* 0x002fe8000c101908 */
[----:B--2---:R-:W-:Y:S01]  /*27f0*/  STG.E desc[UR8][R12.64], R9 ;  /* 0x000000090c007986 */ /* 0x004fe2000c101908 */
[----:B------:R-:W-:Y:S05]  /*2800*/  EXIT ;  /* 0x000000000000794d */ /* 0x000fea0003800000 */
        .weak           $__internal_0_$__cuda_sm3x_div_rn_noftz_f32_slowpath
        .type           $__internal_0_$__cuda_sm3x_div_rn_noftz_f32_slowpath,@function
        .size           $__internal_0_$__cuda_sm3x_div_rn_noftz_f32_slowpath,(.L_x_84 - $__internal_0_$__cuda_sm3x_div_rn_noftz_f32_slowpath)
$__internal_0_$__cuda_sm3x_div_rn_noftz_f32_slowpath:
[----:B------:R-:W-:Y:S01]  /*2810*/  SHF.R.U32.HI R37, RZ, 0x17, R9 ;  /* 0x00000017ff257819 */ /* 0x000fe20000011609 */
[----:B------:R-:W-:Y:S01]  /*2820*/  BSSY.RECONVERGENT B0, `(.L_x_42) ;  /* 0x0000063000007945 */ /* 0x000fe20003800200 */
[----:B------:R-:W-:Y:S02]  /*2830*/  SHF.R.U32.HI R38, RZ, 0x17, R8 ;  /* 0x00000017ff267819 */ /* 0x000fe40000011608 */
[----:B------:R-:W-:Y:S02]  /*2840*/  LOP3.LUT R37, R37, 0xff, RZ, 0xc0, !PT ;  /* 0x000000ff25257812 */ /* 0x000fe400078ec0ff */
[----:B------:R-:W-:Y:S02]  /*2850*/  LOP3.LUT R38, R38, 0xff, RZ, 0xc0, !PT ;  /* 0x000000ff26267812 */ /* 0x000fe400078ec0ff */
[----:B------:R-:W-:-:S03]  /*2860*/  IADD3 R39, PT, PT, R37, -0x1, RZ ;  /* 0xffffffff25277810 */ /* 0x000fc60007ffe0ff */
[----:B------:R-:W-:Y:S01]  /*2870*/  VIADD R40, R38, 0xffffffff ;  /* 0xffffffff26287836 */ /* 0x000fe20000000000 */
[----:B------:R-:W-:-:S04]  /*2880*/  ISETP.GT.U32.AND P0, PT, R39, 0xfd, PT ;  /* 0x000000fd2700780c */ /* 0x000fc80003f04070 */
[----:B------:R-:W-:-:S13]  /*2890*/  ISETP.GT.U32.OR P0, PT, R40, 0xfd, P0 ;  /* 0x000000fd2800780c */ /* 0x000fda0000704470 */
[----:B------:R-:W-:Y:S01]  /*28a0*/  @!P0 MOV R41, RZ ;  /* 0x000000ff00298202 */ /* 0x000fe20000000f00 */
[----:B------:R-:W-:Y:S06]  /*28b0*/  @!P0 BRA `(.L_x_43) ;  /* 0x00000000005c8947 */ /* 0x000fec0003800000 */
[----:B------:R-:W-:Y:S02]  /*28c0*/  FSETP.GTU.FTZ.AND P0, PT, |R8|, +INF , PT ;  /* 0x7f8000000800780b */ /* 0x000fe40003f1c200 */
[----:B------:R-:W-:-:S04]  /*28d0*/  FSETP.GTU.FTZ.AND P1, PT, |R9|, +INF , PT ;  /* 0x7f8000000900780b */ /* 0x000fc80003f3c200 */
[----:B------:R-:W-:-:S13]  /*28e0*/  PLOP3.LUT P0, PT, P0, P1, PT, 0xf8, 0x8f ;  /* 0x00000000008f781c */ /* 0x000fda0000703f70 */
[----:B------:R-:W-:Y:S05]  /*28f0*/  @P0 BRA `(.L_x_44) ;  /* 0x0000000400500947 */ /* 0x000fea0003800000 */
[----:B------:R-:W-:-:S13]  /*2900*/  LOP3.LUT P0, RZ, R9, 0x7fffffff, R8, 0xc8, !PT ;  /* 0x7fffffff09ff7812 */ /* 0x000fda000780c808 */
[----:B------:R-:W-:Y:S05]  /*2910*/  @!P0 BRA `(.L_x_45) ;  /* 0x0000000400408947 */ /* 0x000fea0003800000 */
[C---:B------:R-:W-:Y:S02]  /*2920*/  FSETP.NEU.FTZ.AND P1, PT, |R8|.reuse, +INF , PT ;  /* 0x7f8000000800780b */ /* 0x040fe40003f3d200 */
[----:B------:R-:W-:Y:S02]  /*2930*/  FSETP.NEU.FTZ.AND P2, PT, |R9|, +INF , PT ;  /* 0x7f8000000900780b */ /* 0x000fe40003f5d200 */
[----:B------:R-:W-:-:S11]  /*2940*/  FSETP.NEU.FTZ.AND P0, PT, |R8|, +INF , PT ;  /* 0x7f8000000800780b */ /* 0x000fd60003f1d200 */
[----:B------:R-:W-:Y:S05]  /*2950*/  @!P2 BRA !P1, `(.L_x_45) ;  /* 0x000000040030a947 */ /* 0x000fea0004800000 */
[----:B------:R-:W-:-:S04]  /*2960*/  LOP3.LUT P1, RZ, R8, 0x7fffffff, RZ, 0xc0, !PT ;  /* 0x7fffffff08ff7812 */ /* 0x000fc8000782c0ff */
[----:B------:R-:W-:-:S13]  /*2970*/  PLOP3.LUT P1, PT, P2, P1, PT, 0x2f, 0xf2 ;  /* 0x0000000000f2781c */ /* 0x000fda0001722577 */
[----:B------:R-:W-:Y:S05]  /*2980*/  @P1 BRA `(.L_x_46) ;  /* 0x00000004001c1947 */ /* 0x000fea0003800000 */
[----:B------:R-:W-:-:S04]  /*2990*/  LOP3.LUT P1, RZ, R9, 0x7fffffff, RZ, 0xc0, !PT ;  /* 0x7fffffff09ff7812 */ /* 0x000fc8000782c0ff */
[----:B------:R-:W-:-:S13]  /*29a0*/  PLOP3.LUT P0, PT, P0, P1, PT, 0x2f, 0xf2 ;  /* 0x0000000000f2781c */ /* 0x000fda0000702577 */
[----:B------:R-:W-:Y:S05]  /*29b0*/  @P0 BRA `(.L_x_47) ;  /* 0x0000000400040947 */ /* 0x000fea0003800000 */
[----:B------:R-:W-:Y:S02]  /*29c0*/  ISETP.GE.AND P0, PT, R40, RZ, PT ;  /* 0x000000ff2800720c */ /* 0x000fe40003f06270 */
[----:B------:R-:W-:-:S11]  /*29d0*/  ISETP.GE.AND P1, PT, R39, RZ, PT ;  /* 0x000000ff2700720c */ /* 0x000fd60003f26270 */
[----:B------:R-:W-:Y:S01]  /*29e0*/  @P0 MOV R41, RZ ;  /* 0x000000ff00290202 */ /* 0x000fe20000000f00 */
[----:B------:R-:W-:Y:S01]  /*29f0*/  @!P0 FFMA R8, R8, 1.84467440737095516160e+19, RZ ;  /* 0x5f80000008088823 */ /* 0x000fe200000000ff */
[----:B------:R-:W-:Y:S01]  /*2a00*/  @!P0 MOV R41, 0xffffffc0 ;  /* 0xffffffc000298802 */ /* 0x000fe20000000f00 */
[----:B------:R-:W-:-:S03]  /*2a10*/  @!P1 FFMA R9, R9, 1.84467440737095516160e+19, RZ ;  /* 0x5f80000009099823 */ /* 0x000fc600000000ff */
[----:B------:R-:W-:-:S07]  /*2a20*/  @!P1 IADD3 R41, PT, PT, R41, 0x40, RZ ;  /* 0x0000004029299810 */ /* 0x000fce0007ffe0ff */
.L_x_43:
[----:B------:R-:W-:Y:S01]  /*2a30*/  LEA R56, R37, 0xc0800000, 0x17 ;  /* 0xc080000025387811 */ /* 0x000fe200078eb8ff */
[----:B------:R-:W-:Y:S01]  /*2a40*/  BSSY.RECONVERGENT B1, `(.L_x_48) ;  /* 0x0000036000017945 */ /* 0x000fe20003800200 */
[----:B------:R-:W-:Y:S02]  /*2a50*/  IADD3 R40, PT, PT, R38, -0x7f, RZ ;  /* 0xffffff8126287810 */ /* 0x000fe40007ffe0ff */
[----:B------:R-:W-:-:S03]  /*2a60*/  IADD3 R56, PT, PT, -R56, R9, RZ ;  /* 0x0000000938387210 */ /* 0x000fc60007ffe1ff */
[----:B------:R-:W-:Y:S01]  /*2a70*/  IMAD R39, R40, -0x800000, R8 ;  /* 0xff80000028277824 */ /* 0x000fe200078e0208 */
[----:B------:R-:W0:Y:S01]  /*2a80*/  MUFU.RCP R9, R56 ;  /* 0x0000003800097308 */ /* 0x000e220000001000 */
[----:B------:R-:W-:Y:S01]  /*2a90*/  FADD.FTZ R38, -R56, -RZ ;  /* 0x800000ff38267221 */ /* 0x000fe20000010100 */
[----:B------:R-:W-:-:S04]  /*2aa0*/  IADD3 R40, PT, PT, R40, 0x7f, -R37 ;  /* 0x0000007f28287810 */ /* 0x000fc80007ffe825 */
[----:B------:R-:W-:Y:S01]  /*2ab0*/  IADD3 R40, PT, PT, R40, R41, RZ ;  /* 0x0000002928287210 */ /* 0x000fe20007ffe0ff */
[----:B0-----:R-:W-:-:S04]  /*2ac0*/  FFMA R8, R9, R38, 1 ;  /* 0x3f80000009087423 */ /* 0x001fc80000000026 */
[----:B------:R-:W-:-:S04]  /*2ad0*/  FFMA R8, R9, R8, R9 ;  /* 0x0000000809087223 */ /* 0x000fc80000000009 */
[----:B------:R-:W-:-:S04]  /*2ae0*/  FFMA R37, R39, R8, RZ ;  /* 0x0000000827257223 */ /* 0x000fc800000000ff */
[----:B------:R-:W-:-:S04]  /*2af0*/  FFMA R9, R38, R37, R39 ;  /* 0x0000002526097223 */ /* 0x000fc80000000027 */
[----:B------:R-:W-:-:S04]  /*2b00*/  FFMA R9, R8, R9, R37 ;  /* 0x0000000908097223 */ /* 0x000fc80000000025 */
[----:B------:R-:W-:-:S04]  /*2b10*/  FFMA R38, R38, R9, R39 ;  /* 0x0000000926267223 */ /* 0x000fc80000000027 */
[----:B------:R-:W-:-:S05]  /*2b20*/  FFMA R37, R8, R38, R9 ;  /* 0x0000002608257223 */ /* 0x000fca0000000009 */
[----:B------:R-:W-:-:S04]  /*2b30*/  SHF.R.U32.HI R39, RZ, 0x17, R37 ;  /* 0x00000017ff277819 */ /* 0x000fc80000011625 */
[----:B------:R-:W-:-:S04]  /*2b40*/  LOP3.LUT R39, R39, 0xff, RZ, 0xc0, !PT ;  /* 0x000000ff27277812 */ /* 0x000fc800078ec0ff */
[----:B------:R-:W-:-:S04]  /*2b50*/  IADD3 R39, PT, PT, R39, R40, RZ ;  /* 0x0000002827277210 */ /* 0x000fc80007ffe0ff */
[----:B------:R-:W-:-:S04]  /*2b60*/  IADD3 R41, PT, PT, R39, -0x1, RZ ;  /* 0xffffffff27297810 */ /* 0x000fc80007ffe0ff */
[----:B------:R-:W-:-:S13]  /*2b70*/  ISETP.GE.U32.AND P0, PT, R41, 0xfe, PT ;  /* 0x000000fe2900780c */ /* 0x000fda0003f06070 */
[----:B------:R-:W-:Y:S05]  /*2b80*/  @!P0 BRA `(.L_x_49) ;  /* 0x0000000000808947 */ /* 0x000fea0003800000 */
[----:B------:R-:W-:-:S13]  /*2b90*/  ISETP.GT.AND P0, PT, R39, 0xfe, PT ;  /* 0x000000fe2700780c */ /* 0x000fda0003f04270 */
[----:B------:R-:W-:Y:S05]  /*2ba0*/  @P0 BRA `(.L_x_50) ;  /* 0x00000000006c0947 */ /* 0x000fea0003800000 */
[----:B------:R-:W-:-:S13]  /*2bb0*/  ISETP.GE.AND P0, PT, R39, 0x1, PT ;  /* 0x000000012700780c */ /* 0x000fda0003f06270 */
[----:B------:R-:W-:Y:S05]  /*2bc0*/  @P0 BRA `(.L_x_51) ;  /* 0x0000000000740947 */ /* 0x000fea0003800000 */
[----:B------:R-:W-:Y:S02]  /*2bd0*/  ISETP.GE.AND P0, PT, R39, -0x18, PT ;  /* 0xffffffe82700780c */ /* 0x000fe40003f06270 */
[----:B------:R-:W-:-:S11]  /*2be0*/  LOP3.LUT R37, R37, 0x80000000, RZ, 0xc0, !PT ;  /* 0x8000000025257812 */ /* 0x000fd600078ec0ff */
[----:B------:R-:W-:Y:S05]  /*2bf0*/  @!P0 BRA `(.L_x_51) ;  /* 0x0000000000688947 */ /* 0x000fea0003800000 */
[CCC-:B------:R-:W-:Y:S01]  /*2c00*/  FFMA.RP R40, R8.reuse, R38.reuse, R9.reuse ;  /* 0x0000002608287223 */ /* 0x1c0fe20000008009 */
[CCC-:B------:R-:W-:Y:S01]  /*2c10*/  FFMA.RM R41, R8.reuse, R38.reuse, R9.reuse ;  /* 0x0000002608297223 */ /* 0x1c0fe20000004009 */
[----:B------:R-:W-:Y:S01]  /*2c20*/  FFMA.RZ R8, R8, R38, R9 ;  /* 0x0000002608087223 */ /* 0x000fe2000000c009 */
[C---:B------:R-:W-:Y:S02]  /*2c30*/  ISETP.NE.AND P2, PT, R39.reuse, RZ, PT ;  /* 0x000000ff2700720c */ /* 0x040fe40003f45270 */
[----:B------:R-:W-:Y:S02]  /*2c40*/  ISETP.NE.AND P1, PT, R39, RZ, PT ;  /* 0x000000ff2700720c */ /* 0x000fe40003f25270 */
[----:B------:R-:W-:Y:S02]  /*2c50*/  LOP3.LUT R8, R8, 0x7fffff, RZ, 0xc0, !PT ;  /* 0x007fffff08087812 */ /* 0x000fe400078ec0ff */
[----:B------:R-:W-:Y:S02]  /*2c60*/  FSETP.NEU.FTZ.AND P0, PT, R40, R41, PT ;  /* 0x000000292800720b */ /* 0x000fe40003f1d000 */
[----:B------:R-:W-:-:S02]  /*2c70*/  LOP3.LUT R9, R8, 0x800000, RZ, 0xfc, !PT ;  /* 0x0080000008097812 */ /* 0x000fc400078efcff */
[C---:B------:R-:W-:Y:S02]  /*2c80*/  IADD3 R8, PT, PT, R39.reuse, 0x20, RZ ;  /* 0x0000002027087810 */ /* 0x040fe40007ffe0ff */
[----:B------:R-:W-:Y:S02]  /*2c90*/  IADD3 R39, PT, PT, -R39, RZ, RZ ;  /* 0x000000ff27277210 */ /* 0x000fe40007ffe1ff */
[----:B------:R-:W-:-:S04]  /*2ca0*/  SHF.L.U32 R8, R9, R8, RZ ;  /* 0x0000000809087219 */ /* 0x000fc800000006ff */
[----:B------:R-:W-:Y:S02]  /*2cb0*/  ISETP.NE.AND P1, PT, R8, RZ, P1 ;  /* 0x000000ff0800720c */ /* 0x000fe40000f25270 */
[----:B------:R-:W-:Y:S02]  /*2cc0*/  SEL R8, R39, RZ, P2 ;  /* 0x000000ff27087207 */ /* 0x000fe40001000000 */
[----:B------:R-:W-:Y:S02]  /*2cd0*/  PLOP3.LUT P0, PT, P0, P1, PT, 0xf8, 0x8f ;  /* 0x00000000008f781c */ /* 0x000fe40000703f70 */
[----:B------:R-:W-:Y:S02]  /*2ce0*/  SHF.R.U32.HI R39, RZ, R8, R9 ;  /* 0x00000008ff277219 */ /* 0x000fe40000011609 */
[----:B------:R-:W-:Y:S02]  /*2cf0*/  SEL R8, RZ, 0x1, !P0 ;  /* 0x00000001ff087807 */ /* 0x000fe40004000000 */
[----:B------:R-:W-:-:S04]  /*2d00*/  SHF.R.U32.HI R9, RZ, 0x1, R39 ;  /* 0x00000001ff097819 */ /* 0x000fc80000011627 */
[----:B------:R-:W-:-:S04]  /*2d10*/  LOP3.LUT R8, R8, 0x1, R9, 0xf8, !PT ;  /* 0x0000000108087812 */ /* 0x000fc800078ef809 */
[----:B------:R-:W-:-:S04]  /*2d20*/  LOP3.LUT R8, R8, R39, RZ, 0xc0, !PT ;  /* 0x0000002708087212 */ /* 0x000fc800078ec0ff */
[----:B------:R-:W-:-:S04]  /*2d30*/  IADD3 R8, PT, PT, R9, R8, RZ ;  /* 0x0000000809087210 */ /* 0x000fc80007ffe0ff */
[----:B------:R-:W-:Y:S01]  /*2d40*/  LOP3.LUT R37, R8, R37, RZ, 0xfc, !PT ;  /* 0x0000002508257212 */ /* 0x000fe200078efcff */
[----:B------:R-:W-:Y:S06]  /*2d50*/  BRA `(.L_x_51) ;  /* 0x0000000000107947 */ /* 0x000fec0003800000 */
.L_x_50:
[----:B------:R-:W-:-:S04]  /*2d60*/  LOP3.LUT R37, R37, 0x80000000, RZ, 0xc0, !PT ;  /* 0x8000000025257812 */ /* 0x000fc800078ec0ff */
[----:B------:R-:W-:Y:S01]  /*2d70*/  LOP3.LUT R37, R37, 0x7f800000, RZ, 0xfc, !PT ;  /* 0x7f80000025257812 */ /* 0x000fe200078efcff */
[----:B------:R-:W-:Y:S06]  /*2d80*/  BRA `(.L_x_51) ;  /* 0x0000000000047947 */ /* 0x000fec0003800000 */
.L_x_49:
[----:B------:R-:W-:-:S07]  /*2d90*/  LEA R37, R40, R37, 0x17 ;  /* 0x0000002528257211 */ /* 0x000fce00078eb8ff */
.L_x_51:
[----:B------:R-:W-:Y:S05]  /*2da0*/  BSYNC.RECONVERGENT B1 ;  /* 0x0000000000017941 */ /* 0x000fea0003800200 */
.L_x_48:
[----:B------:R-:W-:Y:S01]  /*2db0*/  MOV R8, R37 ;  /* 0x0000002500087202 */ /* 0x000fe20000000f00 */
[----:B------:R-:W-:Y:S06]  /*2dc0*/  BRA `(.L_x_52) ;  /* 0x0000000000207947 */ /* 0x000fec0003800000 */
.L_x_47:
[----:B------:R-:W-:-:S04]  /*2dd0*/  LOP3.LUT R8, R9, 0x80000000, R8, 0x48, !PT ;  /* 0x8000000009087812 */ /* 0x000fc800078e4808 */
[----:B------:R-:W-:Y:S01]  /*2de0*/  LOP3.LUT R8, R8, 0x7f800000, RZ, 0xfc, !PT ;  /* 0x7f80000008087812 */ /* 0x000fe200078efcff */
[----:B------:R-:W-:Y:S06]  /*2df0*/  BRA `(.L_x_52) ;  /* 0x0000000000147947 */ /* 0x000fec0003800000 */
.L_x_46:
[----:B------:R-:W-:Y:S01]  /*2e00*/  LOP3.LUT R8, R9, 0x80000000, R8, 0x48, !PT ;  /* 0x8000000009087812 */ /* 0x000fe200078e4808 */
[----:B------:R-:W-:Y:S06]  /*2e10*/  BRA `(.L_x_52) ;  /* 0x00000000000c7947 */ /* 0x000fec0003800000 */
.L_x_45:
[----:B------:R-:W0:Y:S01]  /*2e20*/  MUFU.RSQ R8, -QNAN ;  /* 0xffc0000000087908 */ /* 0x000e220000001400 */
[----:B------:R-:W-:Y:S05]  /*2e30*/  BRA `(.L_x_52) ;  /* 0x0000000000047947 */ /* 0x000fea0003800000 */
.L_x_44:
[----:B------:R-:W-:-:S07]  /*2e40*/  FADD.FTZ R8, R8, R9 ;  /* 0x0000000908087221 */ /* 0x000fce0000010000 */
.L_x_52:
[----:B------:R-:W-:Y:S05]  /*2e50*/  BSYNC.RECONVERGENT B0 ;  /* 0x0000000000007941 */ /* 0x000fea0003800200 */
.L_x_42:
[----:B------:R-:W-:Y:S01]  /*2e60*/  HFMA2 R39, -RZ, RZ, 0, 0 ;  /* 0x00000000ff277431 */ /* 0x000fe200000001ff */
[----:B------:R-:W-:-:S04]  /*2e70*/  MOV R38, R20 ;  /* 0x0000001400267202 */ /* 0x000fc80000000f00 */
[----:B0-----:R-:W-:Y:S05]  /*2e80*/  RET.REL.NODEC R38 `(_Z12block_kernelPiS_PfS0_S0_S0_S0_S_) ;  /* 0xffffffd0265c7950 */ /* 0x001fea0003c3ffff */
.L_x_53:
[----:B------:R-:W-:-:S00]  /*2e90*/  BRA `(.L_x_53) ;  /* 0xfffffffc00fc7947 */ /* 0x000fc0000383ffff */
[----:B------:R-:W-:-:S00]  /*2ea0*/  NOP ;  /* 0x0000000000007918 */ /* 0x000fc00000000000 */
        /* <DEDUP_REMOVED lines=13> */
.L_x_84:


//--------------------- .text._Z7flambdaPfS_S_S_ii --------------------------
	.section	.text._Z7flambdaPfS_S_S_ii,"ax",@progbits
	.align	128
        .global         _Z7flambdaPfS_S_S_ii
        .type           _Z7flambdaPfS_S_S_ii,@function
        .size           _Z7flambdaPfS_S_S_ii,(.L_x_85 - _Z7flambdaPfS_S_S_ii)
        .other          _Z7flambdaPfS_S_S_ii,@"STO_CUDA_ENTRY STV_DEFAULT"
_Z7flambdaPfS_S_S_ii:
.text._Z7flambdaPfS_S_S_ii:
[----:B------:R-:W-:Y:S01]  /*0000*/  LDC R1, c[0x0][0x37c] ;  /* 0x0000df00ff017b82 */ /* 0x000fe20000000800 */
[----:B------:R-:W0:Y:S07]  /*0010*/  S2R R13, SR_CTAID.X ;  /* 0x00000000000d7919 */ /* 0x000e2e0000002500 */
[----:B------:R-:W0:Y:S01]  /*0020*/  LDC.64 R2, c[0x0][0x3a0] ;  /* 0x0000e800ff027b82 */ /* 0x000e220000000a00 */
[----:B------:R-:W1:Y:S01]  /*0030*/  LDCU.64 UR4, c[0x0][0x358] ;  /* 0x00006b00ff0477ac */ /* 0x000e620008000a00 */
[----:B------:R-:W2:Y:S01]  /*0040*/  S2R R6, SR_TID.X ;  /* 0x0000000000067919 */ /* 0x000ea20000002100 */
[----:B------:R-:W3:Y:S05]  /*0050*/  LDCU UR6, c[0x0][0x360] ;  /* 0x00006c00ff0677ac */ /* 0x000eea0008000800 */
[----:B------:R-:W4:Y:S08]  /*0060*/  LDC.64 R16, c[0x0][0x398] ;  /* 0x0000e600ff107b82 */ /* 0x000f300000000a00 */
[----:B------:R-:W5:Y:S08]  /*0070*/  LDC.64 R8, c[0x0][0x390] ;  /* 0x0000e400ff087b82 */ /* 0x000f700000000a00 */
[----:B------:R-:W3:Y:S01]  /*0080*/  LDC.64 R4, c[0x0][0x380] ;  /* 0x0000e000ff047b82 */ /* 0x000ee20000000a00 */
[----:B0-----:R-:W-:-:S02]  /*0090*/  IMAD R19, R2, 0x80, R13 ;  /* 0x0000008002137824 */ /* 0x001fc400078e020d */
[----:B--2---:R-:W-:-:S05]  /*00a0*/  IMAD R7, R3, 0x80, R6 ;  /* 0x0000008003077824 */ /* 0x004fca00078e0206 */
[----:B------:R-:W0:Y:S01]  /*00b0*/  LDC.64 R2, c[0x0][0x388] ;  /* 0x0000e200ff027b82 */ /* 0x000e220000000a00 */
[----:B----4-:R-:W-:-:S04]  /*00c0*/  IMAD.WIDE R14, R19, 0x4, R16 ;  /* 0x00000004130e7825 */ /* 0x010fc800078e0210 */
[----:B------:R-:W-:Y:S01]  /*00d0*/  IMAD.WIDE R16, R7, 0x4, R16 ;  /* 0x0000000407107825 */ /* 0x000fe200078e0210 */
[----:B-1----:R-:W2:Y:S03]  /*00e0*/  LDG.E R0, desc[UR4][R14.64] ;  /* 0x000000040e007981 */ /* 0x002ea6000c1e1900 */
[----:B-----5:R-:W-:Y:S02]  /*00f0*/  IMAD.WIDE R10, R19, 0x4, R8 ;  /* 0x00000004130a7825 */ /* 0x020fe400078e0208 */
[----:B------:R-:W4:Y:S02]  /*0100*/  LDG.E R17, desc[UR4][R16.64] ;  /* 0x0000000410117981 */ /* 0x000f24000c1e1900 */
[----:B---3--:R-:W-:Y:S02]  /*0110*/  IMAD R13, R13, UR6, R6 ;  /* 0x000000060d0d7c24 */ /* 0x008fe4000f8e0206 */
[----:B------:R-:W-:Y:S01]  /*0120*/  IMAD.WIDE R8, R7, 0x4, R8 ;  /* 0x0000000407087825 */ /* 0x000fe200078e0208 */
[----:B------:R-:W3:Y:S03]  /*0130*/  LDG.E R10, desc[UR4][R10.64] ;  /* 0x000000040a0a7981 */ /* 0x000ee6000c1e1900 */
[----:B------:R-:W-:-:S02]  /*0140*/  IMAD.WIDE R4, R13, 0x4, R4 ;  /* 0x000000040d047825 */ /* 0x000fc400078e0204 */
[----:B------:R-:W5:Y:S02]  /*0150*/  LDG.E R8, desc[UR4][R8.64] ;  /* 0x0000000408087981 */ /* 0x000f64000c1e1900 */
[--C-:B0-----:R-:W-:Y:S02]  /*0160*/  IMAD.WIDE R12, R19, 0x4, R2.reuse ;  /* 0x00000004130c7825 */ /* 0x101fe400078e0202 */
[----:B------:R-:W5:Y:S02]  /*0170*/  LDG.E R6, desc[UR4][R4.64] ;  /* 0x0000000404067981 */ /* 0x000f64000c1e1900 */
[----:B------:R-:W-:Y:S02]  /*0180*/  IMAD.WIDE R2, R7, 0x4, R2 ;  /* 0x0000000407027825 */ /* 0x000fe400078e0202 */
[----:B------:R-:W5:Y:S04]  /*0190*/  LDG.E R12, desc[UR4][R12.64] ;  /* 0x000000040c0c7981 */ /* 0x000f68000c1e1900 */
[----:B------:R-:W5:Y:S01]  /*01a0*/  LDG.E R2, desc[UR4][R2.64] ;  /* 0x0000000402027981 */ /* 0x000f62000c1e1900 */
[----:B------:R-:W-:Y:S01]  /*01b0*/  BSSY.RECONVERGENT B0, `(.L_x_54) ;  /* 0x0000012000007945 */ /* 0x000fe20003800200 */
[----:B--2---:R-:W-:-:S04]  /*01c0*/  FMUL R0, R0, 128 ;  /* 0x4300000000007820 */ /* 0x004fc80000400000 */
[----:B----4-:R-:W-:-:S04]  /*01d0*/  FMUL R17, R0, R17 ;  /* 0x0000001100117220 */ /* 0x010fc80000400000 */
[----:B------:R-:W0:Y:S01]  /*01e0*/  MUFU.RCP R14, R17 ;  /* 0x00000011000e7308 */ /* 0x000e220000001000 */
[----:B---3--:R-:W-:-:S04]  /*01f0*/  FMUL R7, R10, 128 ;  /* 0x430000000a077820 */ /* 0x008fc80000400000 */
[----:B-----5:R-:W-:-:S04]  /*0200*/  FFMA R7, R7, R8, R6 ;  /* 0x0000000807077223 */ /* 0x020fc80000000006 */
[----:B------:R-:W-:-:S04]  /*0210*/  FFMA R7, -R8, R12, R7 ;  /* 0x0000000c08077223 */ /* 0x000fc80000000107 */
[----:B------:R-:W-:Y:S01]  /*0220*/  FFMA R0, -R10, R2, R7 ;  /* 0x000000020a007223 */ /* 0x000fe20000000107 */
[----:B0-----:R-:W-:-:S03]  /*0230*/  FFMA R9, -R17, R14, 1 ;  /* 0x3f80000011097423 */ /* 0x001fc6000000010e */
[----:B------:R-:W0:Y:S01]  /*0240*/  FCHK P0, R0, R17 ;  /* 0x0000001100007302 */ /* 0x000e220000000000 */
[----:B------:R-:W-:-:S04]  /*0250*/  FFMA R9, R14, R9, R14 ;  /* 0x000000090e097223 */ /* 0x000fc8000000000e */
[----:B------:R-:W-:-:S04]  /*0260*/  FFMA R2, R0, R9, RZ ;  /* 0x0000000900027223 */ /* 0x000fc800000000ff */
[----:B------:R-:W-:-:S04]  /*0270*/  FFMA R3, -R17, R2, R0 ;  /* 0x0000000211037223 */ /* 0x000fc80000000100 */
[----:B------:R-:W-:Y:S01]  /*0280*/  FFMA R3, R9, R3, R2 ;  /* 0x0000000309037223 */ /* 0x000fe20000000002 */
[----:B0-----:R-:W-:Y:S06]  /*0290*/  @!P0 BRA `(.L_x_55) ;  /* 0x00000000000c8947 */ /* 0x001fec0003800000 */
[----:B------:R-:W-:-:S07]  /*02a0*/  MOV R2, 0x2c0 ;  /* 0x000002c000027802 */ /* 0x000fce0000000f00 */
[----:B------:R-:W-:Y:S05]  /*02b0*/  CALL.REL.NOINC `($__internal_1_$__cuda_sm3x_div_rn_noftz_f32_slowpath) ;  /* 0x0000000000107944 */ /* 0x000fea0003c00000 */
[----:B------:R-:W-:-:S07]  /*02c0*/  IMAD.MOV.U32 R3, RZ, RZ, R0 ;  /* 0x000000ffff037224 */ /* 0x000fce00078e0000 */
.L_x_55:
[----:B------:R-:W-:Y:S05]  /*02d0*/  BSYNC.RECONVERGENT B0 ;  /* 0x0000000000007941 */ /* 0x000fea0003800200 */
.L_x_54:
[----:B------:R-:W-:Y:S01]  /*02e0*/  STG.E desc[UR4][R4.64], R3 ;  /* 0x0000000304007986 */ /* 0x000fe2000c101904 */
[----:B------:R-:W-:Y:S05]  /*02f0*/  EXIT ;  /* 0x000000000000794d */ /* 0x000fea0003800000 */
        .weak           $__internal_1_$__cuda_sm3x_div_rn_noftz_f32_slowpath
        .type           $__internal_1_$__cuda_sm3x_div_rn_noftz_f32_slowpath,@function
        .size           $__internal_1_$__cuda_sm3x_div_rn_noftz_f32_slowpath,(.L_x_85 - $__internal_1_$__cuda_sm3x_div_rn_noftz_f32_slowpath)
$__internal_1_$__cuda_sm3x_div_rn_noftz_f32_slowpath:
[----:B------:R-:W-:Y:S01]  /*0300*/  SHF.R.U32.HI R6, RZ, 0x17, R17 ;  /* 0x00000017ff067819 */ /* 0x000fe20000011611 */
[----:B------:R-:W-:Y:S01]  /*0310*/  BSSY.RECONVERGENT B1, `(.L_x_56) ;  /* 0x0000064000017945 */ /* 0x000fe20003800200 */
[----:B------:R-:W-:Y:S02]  /*0320*/  SHF.R.U32.HI R3, RZ, 0x17, R0 ;  /* 0x00000017ff037819 */ /* 0x000fe40000011600 */
[----:B------:R-:W-:Y:S02]  /*0330*/  LOP3.LUT R7, R6, 0xff, RZ, 0xc0, !PT ;  /* 0x000000ff06077812 */ /* 0x000fe400078ec0ff */
[----:B------:R-:W-:Y:S02]  /*0340*/  LOP3.LUT R6, R3, 0xff, RZ, 0xc0, !PT ;  /* 0x000000ff03067812 */ /* 0x000fe400078ec0ff */
[----:B------:R-:W-:Y:S01]  /*0350*/  MOV R8, R0 ;  /* 0x0000000000087202 */ /* 0x000fe20000000f00 */
[----:B------:R-:W-:Y:S02]  /*0360*/  VIADD R11, R7, 0xffffffff ;  /* 0xffffffff070b7836 */ /* 0x000fe40000000000 */
[----:B------:R-:W-:-:S03]  /*0370*/  VIADD R10, R6, 0xffffffff ;  /* 0xffffffff060a7836 */ /* 0x000fc60000000000 */
[----:B------:R-:W-:-:S04]  /*0380*/  ISETP.GT.U32.AND P0, PT, R11, 0xfd, PT ;  /* 0x000000fd0b00780c */ /* 0x000fc80003f04070 */
[----:B------:R-:W-:-:S13]  /*0390*/  ISETP.GT.U32.OR P0, PT, R10, 0xfd, P0 ;  /* 0x000000fd0a00780c */ /* 0x000fda0000704470 */
[----:B------:R-:W-:Y:S01]  /*03a0*/  @!P0 IMAD.MOV.U32 R9, RZ, RZ, RZ ;  /* 0x000000ffff098224 */ /* 0x000fe200078e00ff */
[----:B------:R-:W-:Y:S06]  /*03b0*/  @!P0 BRA `(.L_x_57) ;  /* 0x0000000000608947 */ /* 0x000fec0003800000 */
[----:B------:R-:W-:Y:S01]  /*03c0*/  FSETP.GTU.FTZ.AND P0, PT, |R0|, +INF , PT ;  /* 0x7f8000000000780b */ /* 0x000fe20003f1c200 */
[----:B------:R-:W-:Y:S01]  /*03d0*/  IMAD.MOV.U32 R3, RZ, RZ, R17 ;  /* 0x000000ffff037224 */ /* 0x000fe200078e0011 */
        /* <DEDUP_REMOVED lines=17> */
[----:B------:R-:W-:Y:S02]  /*04f0*/  @P0 IMAD.MOV.U32 R9, RZ, RZ, RZ ;  /* 0x000000ffff090224 */ /* 0x000fe400078e00ff */
[----:B------:R-:W-:Y:S01]  /*0500*/  @!P0 FFMA R8, R0, 1.84467440737095516160e+19, RZ ;  /* 0x5f80000000088823 */ /* 0x000fe200000000ff */
[----:B------:R-:W-:Y:S02]  /*0510*/  @!P0 IMAD.MOV.U32 R9, RZ, RZ, -0x40 ;  /* 0xffffffc0ff098424 */ /* 0x000fe400078e00ff */
[----:B------:R-:W-:-:S03]  /*0520*/  @!P1 FFMA R17, R3, 1.84467440737095516160e+19, RZ ;  /* 0x5f80000003119823 */ /* 0x000fc600000000ff */
[----:B------:R-:W-:-:S07]  /*0530*/  @!P1 IADD3 R9, PT, PT, R9, 0x40, RZ ;  /* 0x0000004009099810 */ /* 0x000fce0007ffe0ff */
.L_x_57:
[----:B------:R-:W-:Y:S01]  /*0540*/  LEA R0, R7, 0xc0800000, 0x17 ;  /* 0xc080000007007811 */ /* 0x000fe200078eb8ff */
[----:B------:R-:W-:Y:S01]  /*0550*/  VIADD R6, R6, 0xffffff81 ;  /* 0xffffff8106067836 */ /* 0x000fe20000000000 */
[----:B------:R-:W-:Y:S03]  /*0560*/  BSSY.RECONVERGENT B2, `(.L_x_62) ;  /* 0x0000035000027945 */ /* 0x000fe60003800200 */
[----:B------:R-:W-:Y:S02]  /*0570*/  IMAD.IADD R17, R17, 0x1, -R0 ;  /* 0x0000000111117824 */ /* 0x000fe400078e0a00 */
[C---:B------:R-:W-:Y:S01]  /*0580*/  IMAD R0, R6.reuse, -0x800000, R8 ;  /* 0xff80000006007824 */ /* 0x040fe200078e0208 */
[----:B------:R-:W-:Y:S01]  /*0590*/  IADD3 R6, PT, PT, R6, 0x7f, -R7 ;  /* 0x0000007f06067810 */ /* 0x000fe20007ffe807 */
[----:B------:R-:W0:Y:S01]  /*05a0*/  MUFU.RCP R3, R17 ;  /* 0x0000001100037308 */ /* 0x000e220000001000 */
[----:B------:R-:W-:-:S03]  /*05b0*/  FADD.FTZ R11, -R17, -RZ ;  /* 0x800000ff110b7221 */ /* 0x000fc60000010100 */
[----:B------:R-:W-:Y:S02]  /*05c0*/  IMAD.IADD R6, R6, 0x1, R9 ;  /* 0x0000000106067824 */ /* 0x000fe400078e0209 */
        /* <DEDUP_REMOVED lines=9> */
[----:B------:R-:W-:-:S05]  /*0660*/  IADD3 R9, PT, PT, R3, R6, RZ ;  /* 0x0000000603097210 */ /* 0x000fca0007ffe0ff */
[----:B------:R-:W-:-:S05]  /*0670*/  VIADD R3, R9, 0xffffffff ;  /* 0xffffffff09037836 */ /* 0x000fca0000000000 */
        /* <DEDUP_REMOVED lines=9> */
[CCC-:B------:R-:W-:Y:S01]  /*0710*/  FFMA.RZ R3, R10.reuse, R8.reuse, R13.reuse ;  /* 0x000000080a037223 */ /* 0x1c0fe2000000c00d */
[CCC-:B------:R-:W-:Y:S01]  /*0720*/  FFMA.RM R6, R10.reuse, R8.reuse, R13.reuse ;  /* 0x000000080a067223 */ /* 0x1c0fe2000000400d */
[C---:B------:R-:W-:Y:S02]  /*0730*/  ISETP.NE.AND P2, PT, R9.reuse, RZ, PT ;  /* 0x000000ff0900720c */ /* 0x040fe40003f45270 */
[----:B------:R-:W-:Y:S02]  /*0740*/  ISETP.NE.AND P1, PT, R9, RZ, PT ;  /* 0x000000ff0900720c */ /* 0x000fe40003f25270 */
[----:B------:R-:W-:Y:S01]  /*0750*/  LOP3.LUT R7, R3, 0x7fffff, RZ, 0xc0, !PT ;  /* 0x007fffff03077812 */ /* 0x000fe200078ec0ff */
[----:B------:R-:W-:Y:S01]  /*0760*/  FFMA.RP R3, R10, R8, R13 ;  /* 0x000000080a037223 */ /* 0x000fe2000000800d */
[----:B------:R-:W-:Y:S02]  /*0770*/  VIADD R8, R9, 0x20 ;  /* 0x0000002009087836 */ /* 0x000fe40000000000 */
[----:B------:R-:W-:Y:S01]  /*0780*/  LOP3.LUT R7, R7, 0x800000, RZ, 0xfc, !PT ;  /* 0x0080000007077812 */ /* 0x000fe200078efcff */
[----:B------:R-:W-:Y:S01]  /*0790*/  IMAD.MOV R9, RZ, RZ, -R9 ;  /* 0x000000ffff097224 */ /* 0x000fe200078e0a09 */
[----:B------:R-:W-:-:S02]  /*07a0*/  FSETP.NEU.FTZ.AND P0, PT, R3, R6, PT ;  /* 0x000000060300720b */ /* 0x000fc40003f1d000 */
[----:B------:R-:W-:Y:S02]  /*07b0*/  SHF.L.U32 R8, R7, R8, RZ ;  /* 0x0000000807087219 */ /* 0x000fe400000006ff */
[----:B------:R-:W-:Y:S02]  /*07c0*/  SEL R6, R9, RZ, P2 ;  /* 0x000000ff09067207 */ /* 0x000fe40001000000 */
[----:B------:R-:W-:Y:S02]  /*07d0*/  ISETP.NE.AND P1, PT, R8, RZ, P1 ;  /* 0x000000ff0800720c */ /* 0x000fe40000f25270 */
[----:B------:R-:W-:Y:S02]  /*07e0*/  SHF.R.U32.HI R6, RZ, R6, R7 ;  /* 0x00000006ff067219 */ /* 0x000fe40000011607 */
[----:B------:R-:W-:Y:S02]  /*07f0*/  PLOP3.LUT P0, PT, P0, P1, PT, 0xf8, 0x8f ;  /* 0x00000000008f781c */ /* 0x000fe40000703f70 */
[----:B------:R-:W-:-:S02]  /*0800*/  SHF.R.U32.HI R8, RZ, 0x1, R6 ;  /* 0x00000001ff087819 */ /* 0x000fc40000011606 */
[----:B------:R-:W-:-:S04]  /*0810*/  SEL R3, RZ, 0x1, !P0 ;  /* 0x00000001ff037807 */ /* 0x000fc80004000000 */
[----:B------:R-:W-:-:S04]  /*0820*/  LOP3.LUT R3, R3, 0x1, R8, 0xf8, !PT ;  /* 0x0000000103037812 */ /* 0x000fc800078ef808 */
[----:B------:R-:W-:-:S04]  /*0830*/  LOP3.LUT R3, R3, R6, RZ, 0xc0, !PT ;  /* 0x0000000603037212 */ /* 0x000fc800078ec0ff */
[----:B------:R-:W-:-:S04]  /*0840*/  IADD3 R3, PT, PT, R8, R3, RZ ;  /* 0x0000000308037210 */ /* 0x000fc80007ffe0ff */
[----:B------:R-:W-:Y:S01]  /*0850*/  LOP3.LUT R0, R3, R0, RZ, 0xfc, !PT ;  /* 0x0000000003007212 */ /* 0x000fe200078efcff */
[----:B------:R-:W-:Y:S06]  /*0860*/  BRA `(.L_x_65) ;  /* 0x0000000000107947 */ /* 0x000fec0003800000 */
.L_x_64:
[----:B------:R-:W-:-:S04]  /*0870*/  LOP3.LUT R0, R0, 0x80000000, RZ, 0xc0, !PT ;  /* 0x8000000000007812 */ /* 0x000fc800078ec0ff */
[----:B------:R-:W-:Y:S01]  /*0880*/  LOP3.LUT R0, R0, 0x7f800000, RZ, 0xfc, !PT ;  /* 0x7f80000000007812 */ /* 0x000fe200078efcff */
[----:B------:R-:W-:Y:S06]  /*0890*/  BRA `(.L_x_65) ;  /* 0x0000000000047947 */ /* 0x000fec0003800000 */
.L_x_63:
[----:B------:R-:W-:-:S07]  /*08a0*/  IMAD R0, R6, 0x800000, R0 ;  /* 0x0080000006007824 */ /* 0x000fce00078e0200 */
.L_x_65:
[----:B------:R-:W-:Y:S05]  /*08b0*/  BSYNC.RECONVERGENT B2 ;  /* 0x0000000000027941 */ /* 0x000fea0003800200 */
.L_x_62:
[----:B------:R-:W-:Y:S05]  /*08c0*/  BRA `(.L_x_66) ;  /* 0x0000000000207947 */ /* 0x000fea0003800000 */
.L_x_61:
[----:B------:R-:W-:-:S04]  /*08d0*/  LOP3.LUT R0, R17, 0x80000000, R8, 0x48, !PT ;  /* 0x8000000011007812 */ /* 0x000fc800078e4808 */
[----:B------:R-:W-:Y:S01]  /*08e0*/  LOP3.LUT R0, R0, 0x7f800000, RZ, 0xfc, !PT ;  /* 0x7f80000000007812 */ /* 0x000fe200078efcff */
[----:B------:R-:W-:Y:S06]  /*08f0*/  BRA `(.L_x_66) ;  /* 0x0000000000147947 */ /* 0x000fec0003800000 */
.L_x_60:
[----:B------:R-:W-:Y:S01]  /*0900*/  LOP3.LUT R0, R17, 0x80000000, R8, 0x48, !PT ;  /* 0x8000000011007812 */ /* 0x000fe200078e4808 */
[----:B------:R-:W-:Y:S06]  /*0910*/  BRA `(.L_x_66) ;  /* 0x00000000000c7947 */ /* 0x000fec0003800000 */
.L_x_59:
[----:B------:R-:W0:Y:S01]  /*0920*/  MUFU.RSQ R0, -QNAN ;  /* 0xffc0000000007908 */ /* 0x000e220000001400 */
[----:B------:R-:W-:Y:S05]  /*0930*/  BRA `(.L_x_66) ;  /* 0x0000000000047947 */ /* 0x000fea0003800000 */
.L_x_58:
[----:B------:R-:W-:-:S07]  /*0940*/  FADD.FTZ R0, R0, R3 ;  /* 0x0000000300007221 */ /* 0x000fce0000010000 */
.L_x_66:
[----:B------:R-:W-:Y:S05]  /*0950*/  BSYNC.RECONVERGENT B1 ;  /* 0x0000000000017941 */ /* 0x000fea0003800200 */
.L_x_56:
[----:B------:R-:W-:-:S04]  /*0960*/  IMAD.MOV.U32 R3, RZ, RZ, 0x0 ;  /* 0x00000000ff037424 */ /* 0x000fc800078e00ff */
[----:B0-----:R-:W-:Y:S05]  /*0970*/  RET.REL.NODEC R2 `(_Z7flambdaPfS_S_S_ii) ;  /* 0xfffffff402a07950 */ /* 0x001fea0003c3ffff */
.L_x_67:
        /* <DEDUP_REMOVED lines=16> */
.L_x_85:


//--------------------- .text._Z20my_reduction_kernel2PfPiS_S0_i --------------------------
	.section	.text._Z20my_reduction_kernel2PfPiS_S0_i,"ax",@progbits
	.align	128
        .global         _Z20my_reduction_kernel2PfPiS_S0_i
        .type           _Z20my_reduction_kernel2PfPiS_S0_i,@function
        .size           _Z20my_reduction_kernel2PfPiS_S0_i,(.L_x_88 - _Z20my_reduction_kernel2PfPiS_S0_i)
        .other          _Z20my_reduction_kernel2PfPiS_S0_i,@"STO_CUDA_ENTRY STV_DEFAULT"
_Z20my_reduction_kernel2PfPiS_S0_i:
.text._Z20my_reduction_kernel2PfPiS_S0_i:
[----:B------:R-:W-:Y:S08]  /*0000*/  LDC R1, c[0x0][0x37c] ;  /* 0x0000df00ff017b82 */ /* 0x000ff00000000800 */
[----:B------:R-:W0:Y:S01]  /*0010*/  LDC.64 R4, c[0x0][0x380] ;  /* 0x0000e000ff047b82 */ /* 0x000e220000000a00 */
[----:B------:R-:W0:Y:S01]  /*0020*/  LDCU.64 UR14, c[0x0][0x358] ;  /* 0x00006b00ff0e77ac */ /* 0x000e220008000a00 */
[----:B------:R-:W1:Y:S06]  /*0030*/  LDCU UR5, c[0x0][0x3a0] ;  /* 0x00007400ff0577ac */ /* 0x000e6c0008000800 */
[----:B------:R-:W2:Y:S01]  /*0040*/  LDC.64 R2, c[0x0][0x388] ;  /* 0x0000e200ff027b82 */ /* 0x000ea20000000a00 */
[----:B0-----:R0:W5:Y:S04]  /*0050*/  LDG.E R0, desc[UR14][R4.64] ;  /* 0x0000000e04007981 */ /* 0x001168000c1e1900 */
[----:B--2---:R0:W5:Y:S01]  /*0060*/  LDG.E R2, desc[UR14][R2.64] ;  /* 0x0000000e02027981 */ /* 0x004162000c1e1900 */
[----:B-1----:R-:W-:-:S09]  /*0070*/  UISETP.GE.AND UP0, UPT, UR5, 0x2, UPT ;  /* 0x000000020500788c */ /* 0x002fd2000bf06270 */
[----:B0-----:R-:W-:Y:S05]  /*0080*/  BRA.U !UP0, `(.L_x_68) ;  /* 0x0000000908e47547 */ /* 0x001fea000b800000 */
[----:B------:R-:W-:Y:S01]  /*0090*/  UIADD3 UR4, UPT, UPT, UR5, -0x1, URZ ;  /* 0xffffffff05047890 */ /* 0x000fe2000fffe0ff */
[----:B------:R-:W-:Y:S01]  /*00a0*/  IMAD.MOV.U32 R3, RZ, RZ, 0x1 ;  /* 0x00000001ff037424 */ /* 0x000fe200078e00ff */
[----:B------:R-:W-:Y:S02]  /*00b0*/  UIADD3 UR5, UPT, UPT, UR5, -0x2, URZ ;  /* 0xfffffffe05057890 */ /* 0x000fe4000fffe0ff */
[----:B------:R-:W-:Y:S02]  /*00c0*/  ULOP3.LUT UR12, UR4, 0xf, URZ, 0xc0, !UPT ;  /* 0x0000000f040c7892 */ /* 0x000fe4000f8ec0ff */
[----:B------:R-:W-:-:S09]  /*00d0*/  UISETP.GE.U32.AND UP0, UPT, UR5, 0xf, UPT ;  /* 0x0000000f0500788c */ /* 0x000fd2000bf06070 */
[----:B------:R-:W-:Y:S05]  /*00e0*/  BRA.U !UP0, `(.L_x_69) ;  /* 0x00000005085c7547 */ /* 0x000fea000b800000 */
[----:B------:R-:W0:Y:S01]  /*00f0*/  LDCU.128 UR8, c[0x0][0x380] ;  /* 0x00007000ff0877ac */ /* 0x000e220008000c00 */
[----:B------:R-:W-:Y:S01]  /*0100*/  IMAD.MOV.U32 R3, RZ, RZ, RZ ;  /* 0x000000ffff037224 */ /* 0x000fe200078e00ff */
[----:B------:R-:W-:-:S04]  /*0110*/  ULOP3.LUT UR5, UR4, 0xfffffff0, URZ, 0xc0, !UPT ;  /* 0xfffffff004057892 */ /* 0x000fc8000f8ec0ff */
[----:B------:R-:W-:Y:S02]  /*0120*/  UIADD3 UR5, UPT, UPT, -UR5, URZ, URZ ;  /* 0x000000ff05057290 */ /* 0x000fe4000fffe1ff */
[----:B0-----:R-:W-:Y:S02]  /*0130*/  UIADD3 UR8, UP0, UPT, UR8, 0x20, URZ ;  /* 0x0000002008087890 */ /* 0x001fe4000ff1e0ff */
[----:B------:R-:W-:Y:S02]  /*0140*/  UIADD3 UR6, UP1, UPT, UR10, 0x20, URZ ;  /* 0x000000200a067890 */ /* 0x000fe4000ff3e0ff */
[----:B------:R-:W-:Y:S02]  /*0150*/  UIADD3.X UR9, UPT, UPT, URZ, UR9, URZ, UP0, !UPT ;  /* 0x00000009ff097290 */ /* 0x000fe400087fe4ff */
[----:B------:R-:W-:Y:S01]  /*0160*/  UIADD3.X UR7, UPT, UPT, URZ, UR11, URZ, UP1, !UPT ;  /* 0x0000000bff077290 */ /* 0x000fe20008ffe4ff */
[----:B------:R-:W-:Y:S02]  /*0170*/  IMAD.U32 R4, RZ, RZ, UR8 ;  /* 0x00000008ff047e24 */ /* 0x000fe4000f8e00ff */
[----:B------:R-:W-:-:S02]  /*0180*/  IMAD.U32 R9, RZ, RZ, UR6 ;  /* 0x00000006ff097e24 */ /* 0x000fc4000f8e00ff */
[----:B------:R-:W-:Y:S02]  /*0190*/  IMAD.U32 R5, RZ, RZ, UR9 ;  /* 0x00000009ff057e24 */ /* 0x000fe4000f8e00ff */
[----:B------:R-:W-:-:S07]  /*01a0*/  IMAD.U32 R10, RZ, RZ, UR7 ;  /* 0x00000007ff0a7e24 */ /* 0x000fce000f8e00ff */
.L_x_70:
[----:B0-----:R-:W2:Y:S04]  /*01b0*/  LDG.E R7, desc[UR14][R4.64+-0x1c] ;  /* 0xffffe40e04077981 */ /* 0x001ea8000c1e1900 */
[----:B------:R-:W3:Y:S01]  /*01c0*/  LDG.E R8, desc[UR14][R4.64+-0x18] ;  /* 0xffffe80e04087981 */ /* 0x000ee2000c1e1900 */
[----:B------:R-:W-:-:S03]  /*01d0*/  IMAD.MOV.U32 R6, RZ, RZ, R9 ;  /* 0x000000ffff067224 */ /* 0x000fc600078e0009 */
[----:B------:R-:W4:Y:S01]  /*01e0*/  LDG.E R9, desc[UR14][R4.64+0x20] ;  /* 0x0000200e04097981 */ /* 0x000f22000c1e1900 */
[----:B--2--5:R-:W-:-:S03]  /*01f0*/  FMNMX R11, R7, R0, !PT ;  /* 0x00000000070b7209 */ /* 0x024fc60007800000 */
[----:B------:R-:W2:Y:S01]  /*0200*/  LDG.E R0, desc[UR14][R4.64+-0x14] ;  /* 0xffffec0e04007981 */ /* 0x000ea2000c1e1900 */
[----:B------:R-:W-:Y:S01]  /*0210*/  FSETP.NEU.AND P0, PT, R11, R7, PT ;  /* 0x000000070b00720b */ /* 0x000fe20003f0d000 */
[----:B------:R-:W-:-:S12]  /*0220*/  IMAD.MOV.U32 R7, RZ, RZ, R10 ;  /* 0x000000ffff077224 */ /* 0x000fd800078e000a */
[----:B------:R0:W4:Y:S01]  /*0230*/  @!P0 LDG.E R2, desc[UR14][R6.64+-0x1c] ;  /* 0xffffe40e06028981 */ /* 0x000122000c1e1900 */
[----:B---3--:R-:W-:-:S04]  /*0240*/  FMNMX R11, R11, R8, !PT ;  /* 0x000000080b0b7209 */ /* 0x008fc80007800000 */
[C---:B------:R-:W-:Y:S02]  /*0250*/  FSETP.NEU.AND P0, PT, R11.reuse, R8, PT ;  /* 0x000000080b00720b */ /* 0x040fe40003f0d000 */
[----:B------:R-:W3:Y:S11]  /*0260*/  LDG.E R8, desc[UR14][R4.64+-0x10] ;  /* 0xfffff00e04087981 */ /* 0x000ef6000c1e1900 */
[----:B----4-:R0:W4:Y:S01]  /*0270*/  @!P0 LDG.E R2, desc[UR14][R6.64+-0x18] ;  /* 0xffffe80e06028981 */ /* 0x010122000c1e1900 */
[----:B--2---:R-:W-:-:S04]  /*0280*/  FMNMX R11, R11, R0, !PT ;  /* 0x000000000b0b7209 */ /* 0x004fc80007800000 */
[C---:B------:R-:W-:Y:S02]  /*0290*/  FSETP.NEU.AND P0, PT, R11.reuse, R0, PT ;  /* 0x000000000b00720b */ /* 0x040fe40003f0d000 */
[----:B------:R-:W2:Y:S01]  /*02a0*/  LDG.E R0, desc[UR14][R4.64+-0xc] ;  /* 0xfffff40e04007981 */ /* 0x000ea2000c1e1900 */
[----:B---3--:R-:W-:-:S10]  /*02b0*/  FMNMX R11, R11, R8, !PT ;  /* 0x000000080b0b7209 */ /* 0x008fd40007800000 */
[----:B----4-:R0:W3:Y:S01]  /*02c0*/  @!P0 LDG.E R2, desc[UR14][R6.64+-0x14] ;  /* 0xffffec0e06028981 */ /* 0x0100e2000c1e1900 */
[----:B------:R-:W-:-:S03]  /*02d0*/  FSETP.NEU.AND P0, PT, R11, R8, PT ;  /* 0x000000080b00720b */ /* 0x000fc60003f0d000 */
[----:B------:R-:W4:Y:S01]  /*02e0*/  LDG.E R8, desc[UR14][R4.64+-0x8] ;  /* 0xfffff80e04087981 */ /* 0x000f22000c1e1900 */
[----:B--2---:R-:W-:-:S09]  /*02f0*/  FMNMX R11, R11, R0, !PT ;  /* 0x000000000b0b7209 */ /* 0x004fd20007800000 */
[----:B---3--:R0:W2:Y:S01]  /*0300*/  @!P0 LDG.E R2, desc[UR14][R6.64+-0x10] ;  /* 0xfffff00e06028981 */ /* 0x0080a2000c1e1900 */
[----:B------:R-:W-:-:S03]  /*0310*/  FSETP.NEU.AND P0, PT, R11, R0, PT ;  /* 0x000000000b00720b */ /* 0x000fc60003f0d000 */
[----:B------:R-:W3:Y:S01]  /*0320*/  LDG.E R0, desc[UR14][R4.64+-0x4] ;  /* 0xfffffc0e04007981 */ /* 0x000ee2000c1e1900 */
[----:B----4-:R-:W-:-:S09]  /*0330*/  FMNMX R11, R11, R8, !PT ;  /* 0x000000080b0b7209 */ /* 0x010fd20007800000 */
[----:B--2---:R0:W2:Y:S01]  /*0340*/  @!P0 LDG.E R2, desc[UR14][R6.64+-0xc] ;  /* 0xfffff40e06028981 */ /* 0x0040a2000c1e1900 */
[----:B------:R-:W-:-:S03]  /*0350*/  FSETP.NEU.AND P0, PT, R11, R8, PT ;  /* 0x000000080b00720b */ /* 0x000fc60003f0d000 */
[----:B------:R-:W4:Y:S01]  /*0360*/  LDG.E R8, desc[UR14][R4.64] ;  /* 0x0000000e04087981 */ /* 0x000f22000c1e1900 */
[----:B---3--:R-:W-:-:S09]  /*0370*/  FMNMX R11, R11, R0, !PT ;  /* 0x000000000b0b7209 */ /* 0x008fd20007800000 */
[----:B--2---:R0:W2:Y:S01]  /*0380*/  @!P0 LDG.E R2, desc[UR14][R6.64+-0x8] ;  /* 0xfffff80e06028981 */ /* 0x0040a2000c1e1900 */
        /* <DEDUP_REMOVED lines=28> */
[C---:B------:R-:W-:Y:S02]  /*0550*/  FSETP.NEU.AND P0, PT, R11.reuse, R8, PT ;  /* 0x000000080b00720b */ /* 0x040fe40003f0d000 */
[----:B---3--:R-:W-:-:S11]  /*0560*/  FMNMX R11, R11, R0, !PT ;  /* 0x000000000b0b7209 */ /* 0x008fd60007800000 */
[----:B--2---:R0:W2:Y:S01]  /*0570*/  @!P0 LDG.E R2, desc[UR14][R6.64+0x18] ;  /* 0x0000180e06028981 */ /* 0x0040a2000c1e1900 */
[C---:B------:R-:W-:Y:S02]  /*0580*/  FSETP.NEU.AND P0, PT, R11.reuse, R0, PT ;  /* 0x000000000b00720b */ /* 0x040fe40003f0d000 */
[----:B------:R-:W-:Y:S01]  /*0590*/  FMNMX R0, R11, R9, !PT ;  /* 0x000000090b007209 */ /* 0x000fe20007800000 */
[----:B------:R-:W-:-:S10]  /*05a0*/  UIADD3 UR5, UPT, UPT, UR5, 0x10, URZ ;  /* 0x0000001005057890 */ /* 0x000fd4000fffe0ff */
[----:B--2---:R0:W2:Y:S01]  /*05b0*/  @!P0 LDG.E R2, desc[UR14][R6.64+0x1c] ;  /* 0x00001c0e06028981 */ /* 0x0040a2000c1e1900 */
[----:B------:R-:W-:Y:S01]  /*05c0*/  FSETP.NEU.AND P0, PT, R0, R9, PT ;  /* 0x000000090000720b */ /* 0x000fe20003f0d000 */
[----:B------:R-:W-:Y:S01]  /*05d0*/  UISETP.NE.AND UP0, UPT, UR5, URZ, UPT ;  /* 0x000000ff0500728c */ /* 0x000fe2000bf05270 */
[----:B------:R-:W-:Y:S01]  /*05e0*/  IADD3 R9, P1, PT, R6, 0x40, RZ ;  /* 0x0000004006097810 */ /* 0x000fe20007f3e0ff */
[----:B------:R-:W-:-:S04]  /*05f0*/  VIADD R3, R3, 0x10 ;  /* 0x0000001003037836 */ /* 0x000fc80000000000 */
[----:B------:R-:W-:-:S06]  /*0600*/  IMAD.X R10, RZ, RZ, R7, P1 ;  /* 0x000000ffff0a7224 */ /* 0x000fcc00008e0607 */
[----:B--2---:R0:W5:Y:S01]  /*0610*/  @!P0 LDG.E R2, desc[UR14][R6.64+0x20] ;  /* 0x0000200e06028981 */ /* 0x004162000c1e1900 */
[----:B------:R-:W-:-:S05]  /*0620*/  IADD3 R4, P0, PT, R4, 0x40, RZ ;  /* 0x0000004004047810 */ /* 0x000fca0007f1e0ff */
[----:B------:R-:W-:Y:S01]  /*0630*/  IMAD.X R5, RZ, RZ, R5, P0 ;  /* 0x000000ffff057224 */ /* 0x000fe200000e0605 */
[----:B------:R-:W-:Y:S07]  /*0640*/  BRA.U UP0, `(.L_x_70) ;  /* 0xfffffff900d87547 */ /* 0x000fee000b83ffff */
[----:B------:R-:W-:-:S07]  /*0650*/  VIADD R3, R3, 0x1 ;  /* 0x0000000103037836 */ /* 0x000fce0000000000 */
.L_x_69:
[----:B------:R-:W-:-:S09]  /*0660*/  UISETP.NE.AND UP0, UPT, UR12, URZ, UPT ;  /* 0x000000ff0c00728c */ /* 0x000fd2000bf05270 */
[----:B------:R-:W-:Y:S05]  /*0670*/  BRA.U !UP0, `(.L_x_68) ;  /* 0x0000000508687547 */ /* 0x000fea000b800000 */
[----:B------:R-:W-:Y:S02]  /*0680*/  UISETP.GE.U32.AND UP0, UPT, UR12, 0x8, UPT ;  /* 0x000000080c00788c */ /* 0x000fe4000bf06070 */
[----:B------:R-:W-:-:S04]  /*0690*/  ULOP3.LUT UR5, UR4, 0x7, URZ, 0xc0, !UPT ;  /* 0x0000000704057892 */ /* 0x000fc8000f8ec0ff */
[----:B------:R-:W-:-:S03]  /*06a0*/  UISETP.NE.AND UP1, UPT, UR5, URZ, UPT ;  /* 0x000000ff0500728c */ /* 0x000fc6000bf25270 */
[----:B------:R-:W-:Y:S08]  /*06b0*/  BRA.U !UP0, `(.L_x_71) ;  /* 0x0000000108947547 */ /* 0x000ff0000b800000 */
[----:B------:R-:W1:Y:S08]  /*06c0*/  LDC.64 R4, c[0x0][0x380] ;  /* 0x0000e000ff047b82 */ /* 0x000e700000000a00 */
[----:B0-----:R-:W0:Y:S01]  /*06d0*/  LDC.64 R6, c[0x0][0x388] ;  /* 0x0000e200ff067b82 */ /* 0x001e220000000a00 */
[----:B-1----:R-:W-:-:S05]  /*06e0*/  IMAD.WIDE.U32 R4, R3, 0x4, R4 ;  /* 0x0000000403047825 */ /* 0x002fca00078e0004 */
[----:B------:R-:W2:Y:S04]  /*06f0*/  LDG.E R9, desc[UR14][R4.64] ;  /* 0x0000000e04097981 */ /* 0x000ea8000c1e1900 */
[----:B------:R-:W3:Y:S01]  /*0700*/  LDG.E R8, desc[UR14][R4.64+0x4] ;  /* 0x0000040e04087981 */ /* 0x000ee2000c1e1900 */
[----:B0-----:R-:W-:Y:S01]  /*0710*/  IMAD.WIDE.U32 R6, R3, 0x4, R6 ;  /* 0x0000000403067825 */ /* 0x001fe200078e0006 */
[-C--:B--2--5:R-:W-:Y:S02]  /*0720*/  FMNMX R10, R0, R9.reuse, !PT ;  /* 0x00000009000a7209 */ /* 0x0a4fe40007800000 */
[----:B------:R-:W2:Y:S02]  /*0730*/  LDG.E R0, desc[UR14][R4.64+0x8] ;  /* 0x0000080e04007981 */ /* 0x000ea4000c1e1900 */
[----:B------:R-:W-:-:S13]  /*0740*/  FSETP.NEU.AND P0, PT, R10, R9, PT ;  /* 0x000000090a00720b */ /* 0x000fda0003f0d000 */
        /* <DEDUP_REMOVED lines=16> */
[----:B----4-:R-:W-:-:S03]  /*0850*/  FMNMX R11, R9, R8, !PT ;  /* 0x00000008090b7209 */ /* 0x010fc60007800000 */
[----:B------:R-:W4:Y:S06]  /*0860*/  LDG.E R9, desc[UR14][R4.64+0x1c] ;  /* 0x00001c0e04097981 */ /* 0x000f2c000c1e1900 */
[----:B--2---:R1:W2:Y:S01]  /*0870*/  @!P0 LDG.E R2, desc[UR14][R6.64+0x10] ;  /* 0x0000100e06028981 */ /* 0x0042a2000c1e1900 */
[C---:B------:R-:W-:Y:S02]  /*0880*/  FSETP.NEU.AND P0, PT, R11.reuse, R8, PT ;  /* 0x000000080b00720b */ /* 0x040fe40003f0d000 */
[----:B---3--:R-:W-:-:S11]  /*0890*/  FMNMX R11, R11, R0, !PT ;  /* 0x000000000b0b7209 */ /* 0x008fd60007800000 */
[----:B--2---:R1:W2:Y:S01]  /*08a0*/  @!P0 LDG.E R2, desc[UR14][R6.64+0x14] ;  /* 0x0000140e06028981 */ /* 0x0042a2000c1e1900 */
[C---:B------:R-:W-:Y:S02]  /*08b0*/  FSETP.NEU.AND P0, PT, R11.reuse, R0, PT ;  /* 0x000000000b00720b */ /* 0x040fe40003f0d000 */
[----:B----4-:R-:W-:-:S11]  /*08c0*/  FMNMX R0, R11, R9, !PT ;  /* 0x000000090b007209 */ /* 0x010fd60007800000 */
[----:B--2---:R1:W2:Y:S01]  /*08d0*/  @!P0 LDG.E R2, desc[UR14][R6.64+0x18] ;  /* 0x0000180e06028981 */ /* 0x0042a2000c1e1900 */
[----:B------:R-:W-:Y:S01]  /*08e0*/  FSETP.NEU.AND P0, PT, R0, R9, PT ;  /* 0x000000090000720b */ /* 0x000fe20003f0d000 */
[----:B------:R-:W-:-:S12]  /*08f0*/  VIADD R3, R3, 0x8 ;  /* 0x0000000803037836 */ /* 0x000fd80000000000 */
[----:B--2---:R1:W5:Y:S02]  /*0900*/  @!P0 LDG.E R2, desc[UR14][R6.64+0x1c] ;  /* 0x00001c0e06028981 */ /* 0x004364000c1e1900 */
.L_x_71:
[----:B------:R-:W-:Y:S05]  /*0910*/  BRA.U !UP1, `(.L_x_68) ;  /* 0x0000000109c07547 */ /* 0x000fea000b800000 */
[----:B------:R-:W-:Y:S02]  /*0920*/  UISETP.GE.U32.AND UP0, UPT, UR5, 0x4, UPT ;  /* 0x000000040500788c */ /* 0x000fe4000bf06070 */
[----:B------:R-:W-:-:S04]  /*0930*/  ULOP3.LUT UR4, UR4, 0x3, URZ, 0xc0, !UPT ;  /* 0x0000000304047892 */ /* 0x000fc8000f8ec0ff */
[----:B------:R-:W-:-:S03]  /*0940*/  UISETP.NE.AND UP1, UPT, UR4, URZ, UPT ;  /* 0x000000ff0400728c */ /* 0x000fc6000bf25270 */
[----:B------:R-:W-:Y:S08]  /*0950*/  BRA.U !UP0, `(.L_x_72) ;  /* 0x0000000108547547 */ /* 0x000ff0000b800000 */
[----:B------:R-:W2:Y:S08]  /*0960*/  LDC.64 R4, c[0x0][0x380] ;  /* 0x0000e000ff047b82 */ /* 0x000eb00000000a00 */
[----:B01----:R-:W0:Y:S01]  /*0970*/  LDC.64 R6, c[0x0][0x388] ;  /* 0x0000e200ff067b82 */ /* 0x003e220000000a00 */
[----:B--2---:R-:W-:-:S05]  /*0980*/  IMAD.WIDE.U32 R4, R3, 0x4, R4 ;  /* 0x0000000403047825 */ /* 0x004fca00078e0004 */
[----:B------:R-:W2:Y:S04]  /*0990*/  LDG.E R9, desc[UR14][R4.64] ;  /* 0x0000000e04097981 */ /* 0x000ea8000c1e1900 */
[----:B------:R-:W3:Y:S01]  /*09a0*/  LDG.E R8, desc[UR14][R4.64+0x4] ;  /* 0x0000040e04087981 */ /* 0x000ee2000c1e1900 */
[----:B0-----:R-:W-:Y:S01]  /*09b0*/  IMAD.WIDE.U32 R6, R3, 0x4, R6 ;  /* 0x0000000403067825 */ /* 0x001fe200078e0006 */
[-C--:B--2--5:R-:W-:Y:S02]  /*09c0*/  FMNMX R10, R0, R9.reuse, !PT ;  /* 0x00000009000a7209 */ /* 0x0a4fe40007800000 */
[----:B------:R-:W2:Y:S02]  /*09d0*/  LDG.E R0, desc[UR14][R4.64+0x8] ;  /* 0x0000080e04007981 */ /* 0x000ea4000c1e1900 */
[----:B------:R-:W-:-:S02]  /*09e0*/  FSETP.NEU.AND P0, PT, R10, R9, PT ;  /* 0x000000090a00720b */ /* 0x000fc40003f0d000 */
[-C--:B---3--:R-:W-:Y:S01]  /*09f0*/  FMNMX R11, R10, R8.reuse, !PT ;  /* 0x000000080a0b7209 */ /* 0x088fe20007800000 */
[----:B------:R-:W3:Y:S10]  /*0a00*/  LDG.E R9, desc[UR14][R4.64+0xc] ;  /* 0x00000c0e04097981 */ /* 0x000ef4000c1e1900 */
[----:B------:R4:W4:Y:S01]  /*0a10*/  @!P0 LDG.E R2, desc[UR14][R6.64] ;  /* 0x0000000e06028981 */ /* 0x000922000c1e1900 */
[----:B------:R-:W-:-:S13]  /*0a20*/  FSETP.NEU.AND P0, PT, R11, R8, PT ;  /* 0x000000080b00720b */ /* 0x000fda0003f0d000 */
[----:B----4-:R4:W4:Y:S01]  /*0a30*/  @!P0 LDG.E R2, desc[UR14][R6.64+0x4] ;  /* 0x0000040e06028981 */ /* 0x010922000c1e1900 */
[----:B--2---:R-:W-:-:S04]  /*0a40*/  FMNMX R11, R11, R0, !PT ;  /* 0x000000000b0b7209 */ /* 0x004fc80007800000 */
[C---:B------:R-:W-:Y:S02]  /*0a50*/  FSETP.NEU.AND P0, PT, R11.reuse, R0, PT ;  /* 0x000000000b00720b */ /* 0x040fe40003f0d000 */
[----:B---3--:R-:W-:-:S11]  /*0a60*/  FMNMX R0, R11, R9, !PT ;  /* 0x000000090b007209 */ /* 0x008fd60007800000 */
[----:B----4-:R2:W3:Y:S01]  /*0a70*/  @!P0 LDG.E R2, desc[UR14][R6.64+0x8] ;  /* 0x0000080e06028981 */ /* 0x0104e2000c1e1900 */
[----:B------:R-:W-:Y:S01]  /*0a80*/  FSETP.NEU.AND P0, PT, R0, R9, PT ;  /* 0x000000090000720b */ /* 0x000fe20003f0d000 */
[----:B------:R-:W-:-:S12]  /*0a90*/  VIADD R3, R3, 0x4 ;  /* 0x0000000403037836 */ /* 0x000fd80000000000 */
[----:B---3--:R2:W5:Y:S02]  /*0aa0*/  @!P0 LDG.E R2, desc[UR14][R6.64+0xc] ;  /* 0x00000c0e06028981 */ /* 0x008564000c1e1900 */
.L_x_72:
[----:B------:R-:W-:Y:S05]  /*0ab0*/  BRA.U !UP1, `(.L_x_68) ;  /* 0x0000000109587547 */ /* 0x000fea000b800000 */
[----:B------:R-:W3:Y:S01]  /*0ac0*/  LDC.64 R4, c[0x0][0x388] ;  /* 0x0000e200ff047b82 */ /* 0x000ee20000000a00 */
[----:B------:R-:W-:-:S07]  /*0ad0*/  UIADD3 UR4, UPT, UPT, -UR4, URZ, URZ ;  /* 0x000000ff04047290 */ /* 0x000fce000fffe1ff */
[----:B012---:R-:W0:Y:S01]  /*0ae0*/  LDC.64 R6, c[0x0][0x380] ;  /* 0x0000e000ff067b82 */ /* 0x007e220000000a00 */
[----:B---3--:R-:W-:-:S04]  /*0af0*/  IMAD.WIDE.U32 R4, R3, 0x4, R4 ;  /* 0x0000000403047825 */ /* 0x008fc800078e0004 */
[----:B------:R-:W-:Y:S02]  /*0b00*/  IMAD.MOV.U32 R8, RZ, RZ, R4 ;  /* 0x000000ffff087224 */ /* 0x000fe400078e0004 */
[----:B------:R-:W-:Y:S02]  /*0b10*/  IMAD.MOV.U32 R9, RZ, RZ, R5 ;  /* 0x000000ffff097224 */ /* 0x000fe400078e0005 */
[----:B0-----:R-:W-:-:S07]  /*0b20*/  IMAD.WIDE.U32 R6, R3, 0x4, R6 ;  /* 0x0000000403067825 */ /* 0x001fce00078e0006 */
.L_x_73:
[----:B---3--:R-:W-:Y:S02]  /*0b30*/  IMAD.MOV.U32 R4, RZ, RZ, R6 ;  /* 0x000000ffff047224 */ /* 0x008fe400078e0006 */
[----:B------:R-:W-:-:S05]  /*0b40*/  IMAD.MOV.U32 R5, RZ, RZ, R7 ;  /* 0x000000ffff057224 */ /* 0x000fca00078e0007 */
[----:B------:R-:W2:Y:S01]  /*0b50*/  LDG.E R3, desc[UR14][R4.64] ;  /* 0x0000000e04037981 */ /* 0x000ea2000c1e1900 */
[----:B------:R-:W-:-:S04]  /*0b60*/  UIADD3 UR4, UPT, UPT, UR4, 0x1, URZ ;  /* 0x0000000104047890 */ /* 0x000fc8000fffe0ff */
[----:B------:R-:W-:Y:S01]  /*0b70*/  UISETP.NE.AND UP0, UPT, UR4, URZ, UPT ;  /* 0x000000ff0400728c */ /* 0x000fe2000bf05270 */
[----:B------:R-:W-:-:S05]  /*0b80*/  IADD3 R6, P1, PT, R6, 0x4, RZ ;  /* 0x0000000406067810 */ /* 0x000fca0007f3e0ff */
[----:B------:R-:W-:Y:S01]  /*0b90*/  IMAD.X R7, RZ, RZ, R7, P1 ;  /* 0x000000ffff077224 */ /* 0x000fe200008e0607 */
[----:B--2--5:R-:W-:-:S04]  /*0ba0*/  FMNMX R0, R3, R0, !PT ;  /* 0x0000000003007209 */ /* 0x024fc80007800000 */
[----:B------:R-:W-:-:S13]  /*0bb0*/  FSETP.NEU.AND P0, PT, R0, R3, PT ;  /* 0x000000030000720b */ /* 0x000fda0003f0d000 */
[----:B------:R-:W-:Y:S02]  /*0bc0*/  @!P0 IMAD.MOV.U32 R4, RZ, RZ, R8 ;  /* 0x000000ffff048224 */ /* 0x000fe400078e0008 */
[----:B------:R-:W-:-:S05]  /*0bd0*/  @!P0 IMAD.MOV.U32 R5, RZ, RZ, R9 ;  /* 0x000000ffff058224 */ /* 0x000fca00078e0009 */
[----:B------:R3:W5:Y:S01]  /*0be0*/  @!P0 LDG.E R2, desc[UR14][R4.64] ;  /* 0x0000000e04028981 */ /* 0x000762000c1e1900 */
[----:B------:R-:W-:-:S05]  /*0bf0*/  IADD3 R8, P0, PT, R8, 0x4, RZ ;  /* 0x0000000408087810 */ /* 0x000fca0007f1e0ff */
[----:B------:R-:W-:Y:S01]  /*0c00*/  IMAD.X R9, RZ, RZ, R9, P0 ;  /* 0x000000ffff097224 */ /* 0x000fe200000e0609 */
[----:B------:R-:W-:Y:S07]  /*0c10*/  BRA.U UP0, `(.L_x_73) ;  /* 0xfffffffd00c47547 */ /* 0x000fee000b83ffff */
.L_x_68:
[----:B---3--:R-:W3:Y:S08]  /*0c20*/  LDC.64 R4, c[0x0][0x390] ;  /* 0x0000e400ff047b82 */ /* 0x008ef00000000a00 */
[----:B012---:R-:W0:Y:S01]  /*0c30*/  LDC.64 R6, c[0x0][0x398] ;  /* 0x0000e600ff067b82 */ /* 0x007e220000000a00 */
[----:B---3-5:R-:W-:Y:S04]  /*0c40*/  STG.E desc[UR14][R4.64], R0 ;  /* 0x0000000004007986 */ /* 0x028fe8000c10190e */
[----:B0-----:R-:W-:Y:S01]  /*0c50*/  STG.E desc[UR14][R6.64], R2 ;  /* 0x0000000206007986 */ /* 0x001fe2000c10190e */
[----:B------:R-:W-:Y:S05]  /*0c60*/  EXIT ;  /* 0x000000000000794d */ /* 0x000fea0003800000 */
.L_x_74:
        /* <DEDUP_REMOVED lines=9> */
.L_x_88:


//--------------------- .text._Z20my_reduction_kernel1PfS_Pii --------------------------
	.section	.text._Z20my_reduction_kernel1PfS_Pii,"ax",@progbits
	.align	128
        .global         _Z20my_reduction_kernel1PfS_Pii
        .type           _Z20my_reduction_kernel1PfS_Pii,@function
        .size           _Z20my_reduction_kernel1PfS_Pii,(.L_x_89 - _Z20my_reduction_kernel1PfS_Pii)
        .other          _Z20my_reduction_kernel1PfS_Pii,@"STO_CUDA_ENTRY STV_DEFAULT"
_Z20my_reduction_kernel1PfS_Pii:
.text._Z20my_reduction_kernel1PfS_Pii:
[----:B------:R-:W-:Y:S01]  /*0000*/  LDC R1, c[0x0][0x37c] ;  /* 0x0000df00ff017b82 */ /* 0x000fe20000000800 */
[----:B------:R-:W0:Y:S07]  /*0010*/  S2R R0, SR_TID.X ;  /* 0x0000000000007919 */ /* 0x000e2e0000002100 */
[----:B------:R-:W1:Y:S01]  /*0020*/  S2UR UR5, SR_CTAID.X ;  /* 0x00000000000579c3 */ /* 0x000e620000002500 */
[----:B------:R-:W1:Y:S01]  /*0030*/  LDCU UR4, c[0x0][0x360] ;  /* 0x00006c00ff0477ac */ /* 0x000e620008000800 */
[----:B------:R-:W2:Y:S06]  /*0040*/  LDCU.64 UR6, c[0x0][0x358] ;  /* 0x00006b00ff0677ac */ /* 0x000eac0008000a00 */
[----:B------:R-:W3:Y:S08]  /*0050*/  LDC R3, c[0x0][0x398] ;  /* 0x0000e600ff037b82 */ /* 0x000ef00000000800 */
[----:B------:R-:W4:Y:S01]  /*0060*/  LDC.64 R14, c[0x0][0x380] ;  /* 0x0000e000ff0e7b82 */ /* 0x000f220000000a00 */
[----:B-1----:R-:W-:-:S06]  /*0070*/  UIMAD UR4, UR4, UR5, URZ ;  /* 0x00000005040472a4 */ /* 0x002fcc000f8e02ff */
[----:B0-----:R-:W-:Y:S01]  /*0080*/  VIADD R2, R0, UR4 ;  /* 0x0000000400027c36 */ /* 0x001fe20008000000 */
[----:B---3--:R-:W-:-:S03]  /*0090*/  ISETP.GE.AND P0, PT, R3, 0x2, PT ;  /* 0x000000020300780c */ /* 0x008fc60003f06270 */
[----:B----4-:R-:W-:-:S05]  /*00a0*/  IMAD.WIDE R14, R2, 0x4, R14 ;  /* 0x00000004020e7825 */ /* 0x010fca00078e020e */
[----:B--2---:R0:W5:Y:S01]  /*00b0*/  LDG.E R26, desc[UR6][R14.64] ;  /* 0x000000060e1a7981 */ /* 0x004162000c1e1900 */
[----:B------:R-:W-:-:S04]  /*00c0*/  IMAD.MOV.U32 R7, RZ, RZ, R2 ;  /* 0x000000ffff077224 */ /* 0x000fc800078e0002 */
[----:B------:R-:W-:Y:S05]  /*00d0*/  @!P0 BRA `(.L_x_75) ;  /* 0x0000000c00548947 */ /* 0x000fea0003800000 */
[----:B------:R-:W-:Y:S01]  /*00e0*/  VIADD R4, R3, 0xfffffffe ;  /* 0xfffffffe03047836 */ /* 0x000fe20000000000 */
[----:B------:R-:W-:Y:S01]  /*00f0*/  UMOV UR5, 0x1 ;  /* 0x0000000100057882 */ /* 0x000fe20000000000 */
[----:B------:R-:W-:-:S03]  /*0100*/  IMAD.MOV.U32 R7, RZ, RZ, R2 ;  /* 0x000000ffff077224 */ /* 0x000fc600078e0002 */
[----:B------:R-:W-:Y:S01]  /*0110*/  ISETP.GE.U32.AND P0, PT, R4, 0xf, PT ;  /* 0x0000000f0400780c */ /* 0x000fe20003f06070 */
[----:B------:R-:W-:-:S05]  /*0120*/  VIADD R4, R3, 0xffffffff ;  /* 0xffffffff03047836 */ /* 0x000fca0000000000 */
[----:B------:R-:W-:-:S07]  /*0130*/  LOP3.LUT R5, R4, 0xf, RZ, 0xc0, !PT ;  /* 0x0000000f04057812 */ /* 0x000fce00078ec0ff */
[----:B------:R-:W-:Y:S05]  /*0140*/  @!P0 BRA `(.L_x_76) ;  /* 0x0000000400ac8947 */ /* 0x000fea0003800000 */
[----:B------:R-:W1:Y:S01]  /*0150*/  LDC R8, c[0x0][0x398] ;  /* 0x0000e600ff087b82 */ /* 0x000e620000000800 */
[----:B------:R-:W-:Y:S01]  /*0160*/  LOP3.LUT R9, R4, 0xfffffff0, RZ, 0xc0, !PT ;  /* 0xfffffff004097812 */ /* 0x000fe200078ec0ff */
[----:B------:R-:W-:Y:S01]  /*0170*/  IMAD.MOV.U32 R7, RZ, RZ, R2 ;  /* 0x000000ffff077224 */ /* 0x000fe200078e0002 */
[----:B------:R-:W-:Y:S01]  /*0180*/  IADD3 R6, PT, PT, R3, UR4, R0 ;  /* 0x0000000403067c10 */ /* 0x000fe2000fffe000 */
[----:B------:R-:W-:Y:S02]  /*0190*/  UMOV UR4, URZ ;  /* 0x000000ff00047c82 */ /* 0x000fe40008000000 */
[----:B------:R-:W-:-:S07]  /*01a0*/  IMAD.MOV R9, RZ, RZ, -R9 ;  /* 0x000000ffff097224 */ /* 0x000fce00078e0a09 */
.L_x_77:
[----:B-1----:R-:W-:-:S05]  /*01b0*/  IMAD.WIDE R18, R8, 0x4, R14 ;  /* 0x0000000408127825 */ /* 0x002fca00078e020e */
[----:B------:R-:W2:Y:S01]  /*01c0*/  LDG.E R27, desc[UR6][R18.64] ;  /* 0x00000006121b7981 */ /* 0x000ea2000c1e1900 */
[----:B------:R-:W-:-:S05]  /*01d0*/  IMAD.WIDE.U32 R12, R3, 0x4, R18 ;  /* 0x00000004030c7825 */ /* 0x000fca00078e0012 */
[----:B------:R-:W3:Y:S01]  /*01e0*/  LDG.E R21, desc[UR6][R12.64] ;  /* 0x000000060c157981 */ /* 0x000ee2000c1e1900 */
[----:B------:R-:W-:-:S05]  /*01f0*/  IMAD.WIDE.U32 R24, R3, 0x4, R12 ;  /* 0x0000000403187825 */ /* 0x000fca00078e000c */
[----:B------:R1:W4:Y:S02]  /*0200*/  LDG.E R20, desc[UR6][R24.64] ;  /* 0x0000000618147981 */ /* 0x000324000c1e1900 */
[----:B-1----:R-:W-:-:S05]  /*0210*/  IMAD.WIDE.U32 R24, R3, 0x4, R24 ;  /* 0x0000000403187825 */ /* 0x002fca00078e0018 */
[----:B------:R-:W4:Y:S01]  /*0220*/  LDG.E R10, desc[UR6][R24.64] ;  /* 0x00000006180a7981 */ /* 0x000f22000c1e1900 */
[----:B------:R-:W-:-:S05]  /*0230*/  IMAD.WIDE.U32 R16, R3, 0x4, R24 ;  /* 0x0000000403107825 */ /* 0x000fca00078e0018 */
[----:B------:R-:W4:Y:S01]  /*0240*/  LDG.E R11, desc[UR6][R16.64] ;  /* 0x00000006100b7981 */ /* 0x000f22000c1e1900 */
[----:B------:R-:W-:-:S04]  /*0250*/  IMAD.WIDE.U32 R12, R3, 0x4, R16 ;  /* 0x00000004030c7825 */ /* 0x000fc800078e0010 */
[C---:B------:R-:W-:Y:S02]  /*0260*/  IMAD.WIDE.U32 R28, R3.reuse, 0x4, R12 ;  /* 0x00000004031c7825 */ /* 0x040fe400078e000c */
[----:B------:R-:W4:Y:S02]  /*0270*/  LDG.E R12, desc[UR6][R12.64] ;  /* 0x000000060c0c7981 */ /* 0x000f24000c1e1900 */
[C---:B------:R-:W-:Y:S02]  /*0280*/  IMAD.WIDE.U32 R22, R3.reuse, 0x4, R28 ;  /* 0x0000000403167825 */ /* 0x040fe400078e001c */
[----:B------:R1:W4:Y:S02]  /*0290*/  LDG.E R13, desc[UR6][R28.64] ;  /* 0x000000061c0d7981 */ /* 0x000324000c1e1900 */
[C---:B------:R-:W-:Y:S02]  /*02a0*/  IMAD.WIDE.U32 R18, R3.reuse, 0x4, R22 ;  /* 0x0000000403127825 */ /* 0x040fe400078e0016 */
[----:B------:R-:W4:Y:S02]  /*02b0*/  LDG.E R22, desc[UR6][R22.64] ;  /* 0x0000000616167981 */ /* 0x000f24000c1e1900 */
[----:B-1----:R-:W-:-:S02]  /*02c0*/  IMAD.WIDE.U32 R28, R3, 0x4, R18 ;  /* 0x00000004031c7825 */ /* 0x002fc400078e0012 */
[----:B------:R1:W4:Y:S02]  /*02d0*/  LDG.E R23, desc[UR6][R18.64] ;  /* 0x0000000612177981 */ /* 0x000324000c1e1900 */
[C---:B------:R-:W-:Y:S02]  /*02e0*/  IMAD.WIDE.U32 R16, R3.reuse, 0x4, R28 ;  /* 0x0000000403107825 */ /* 0x040fe400078e001c */
[----:B------:R-:W4:Y:S04]  /*02f0*/  LDG.E R24, desc[UR6][R28.64] ;  /* 0x000000061c187981 */ /* 0x000f28000c1e1900 */
[----:B------:R0:W4:Y:S01]  /*0300*/  LDG.E R25, desc[UR6][R16.64] ;  /* 0x0000000610197981 */ /* 0x000122000c1e1900 */
[----:B-1----:R-:W-:-:S04]  /*0310*/  IMAD.WIDE.U32 R18, R3, 0x4, R16 ;  /* 0x0000000403127825 */ /* 0x002fc800078e0010 */
[----:B0-----:R-:W-:Y:S01]  /*0320*/  IMAD.WIDE.U32 R16, R3, 0x4, R18 ;  /* 0x0000000403107825 */ /* 0x001fe200078e0012 */
[----:B--2--5:R-:W-:Y:S02]  /*0330*/  FMNMX R28, R27, R26, !PT ;  /* 0x0000001a1b1c7209 */ /* 0x024fe40007800000 */
[----:B------:R-:W2:Y:S02]  /*0340*/  LDG.E R26, desc[UR6][R18.64] ;  /* 0x00000006121a7981 */ /* 0x000ea4000c1e1900 */
[C---:B------:R-:W-:Y:S02]  /*0350*/  FSETP.NEU.AND P1, PT, R28.reuse, R27, PT ;  /* 0x0000001b1c00720b */ /* 0x040fe40003f2d000 */
[----:B------:R0:W2:Y:S01]  /*0360*/  LDG.E R27, desc[UR6][R16.64] ;  /* 0x00000006101b7981 */ /* 0x0000a2000c1e1900 */
[----:B---3--:R-:W-:Y:S01]  /*0370*/  FMNMX R28, R28, R21, !PT ;  /* 0x000000151c1c7209 */ /* 0x008fe20007800000 */
[----:B0-----:R-:W-:-:S03]  /*0380*/  IMAD.WIDE.U32 R16, R3, 0x4, R16 ;  /* 0x0000000403107825 */ /* 0x001fc600078e0010 */
[CC--:B----4-:R-:W-:Y:S02]  /*0390*/  FMNMX R29, R28.reuse, R20.reuse, !PT ;  /* 0x000000141c1d7209 */ /* 0x0d0fe40007800000 */
[----:B------:R-:W-:Y:S02]  /*03a0*/  FSETP.NEU.AND P2, PT, R28, R21, PT ;  /* 0x000000151c00720b */ /* 0x000fe40003f4d000 */
[----:B------:R-:W3:Y:S01]  /*03b0*/  LDG.E R28, desc[UR6][R16.64] ;  /* 0x00000006101c7981 */ /* 0x000ee2000c1e1900 */
[----:B------:R-:W-:Y:S01]  /*03c0*/  IMAD.WIDE.U32 R18, R3, 0x4, R16 ;  /* 0x0000000403127825 */ /* 0x000fe200078e0010 */
[----:B------:R-:W-:-:S03]  /*03d0*/  FSETP.NEU.AND P3, PT, R29, R20, PT ;  /* 0x000000141d00720b */ /* 0x000fc60003f6d000 */
[----:B------:R-:W-:Y:S01]  /*03e0*/  IMAD.WIDE.U32 R20, R3, 0x4, R18 ;  /* 0x0000000403147825 */ /* 0x000fe200078e0012 */
[----:B------:R-:W4:Y:S05]  /*03f0*/  LDG.E R16, desc[UR6][R18.64] ;  /* 0x0000000612107981 */ /* 0x000f2a000c1e1900 */
[----:B------:R-:W4:Y:S01]  /*0400*/  LDG.E R21, desc[UR6][R20.64] ;  /* 0x0000000614157981 */ /* 0x000f22000c1e1900 */
[-C--:B------:R-:W-:Y:S02]  /*0410*/  FMNMX R29, R29, R10.reuse, !PT ;  /* 0x0000000a1d1d7209 */ /* 0x080fe40007800000 */
[C---:B------:R-:W-:Y:S02]  /*0420*/  SEL R7, R6.reuse, R7, !P1 ;  /* 0x0000000706077207 */ /* 0x040fe40004800000 */
[----:B------:R-:W-:Y:S01]  /*0430*/  FSETP.NEU.AND P0, PT, R29, R10, PT ;  /* 0x0000000a1d00720b */ /* 0x000fe20003f0d000 */
[----:B------:R-:W-:-:S05]  /*0440*/  IMAD.IADD R10, R6, 0x1, R3 ;  /* 0x00000001060a7824 */ /* 0x000fca00078e0203 */
[C---:B------:R-:W-:Y:S01]  /*0450*/  SEL R7, R10.reuse, R7, !P2 ;  /* 0x000000070a077207 */ /* 0x040fe20005000000 */
[----:B------:R-:W-:Y:S01]  /*0460*/  IMAD.IADD R10, R10, 0x1, R3 ;  /* 0x000000010a0a7824 */ /* 0x000fe200078e0203 */
[----:B------:R-:W-:-:S04]  /*0470*/  FMNMX R29, R29, R11, !PT ;  /* 0x0000000b1d1d7209 */ /* 0x000fc80007800000 */
[C---:B------:R-:W-:Y:S01]  /*0480*/  SEL R7, R10.reuse, R7, !P3 ;  /* 0x000000070a077207 */ /* 0x040fe20005800000 */
[----:B------:R-:W-:Y:S01]  /*0490*/  IMAD.IADD R10, R10, 0x1, R3 ;  /* 0x000000010a0a7824 */ /* 0x000fe200078e0203 */
[----:B------:R-:W-:-:S04]  /*04a0*/  FSETP.NEU.AND P1, PT, R29, R11, PT ;  /* 0x0000000b1d00720b */ /* 0x000fc80003f2d000 */
[C---:B------:R-:W-:Y:S01]  /*04b0*/  SEL R7, R10.reuse, R7, !P0 ;  /* 0x000000070a077207 */ /* 0x040fe20004000000 */
[----:B------:R-:W-:Y:S01]  /*04c0*/  IMAD.IADD R10, R10, 0x1, R3 ;  /* 0x000000010a0a7824 */ /* 0x000fe200078e0203 */
[----:B------:R-:W-:-:S04]  /*04d0*/  FMNMX R29, R29, R12, !PT ;  /* 0x0000000c1d1d7209 */ /* 0x000fc80007800000 */
[C---:B------:R-:W-:Y:S01]  /*04e0*/  SEL R7, R10.reuse, R7, !P1 ;  /* 0x000000070a077207 */ /* 0x040fe20004800000 */
[--C-:B------:R-:W-:Y:S01]  /*04f0*/  IMAD.IADD R10, R10, 0x1, R3.reuse ;  /* 0x000000010a0a7824 */ /* 0x100fe200078e0203 */
[C---:B------:R-:W-:Y:S02]  /*0500*/  FSETP.NEU.AND P0, PT, R29.reuse, R12, PT ;  /* 0x0000000c1d00720b */ /* 0x040fe40003f0d000 */
[----:B------:R-:W-:Y:S02]  /*0510*/  FMNMX R29, R29, R13, !PT ;  /* 0x0000000d1d1d7209 */ /* 0x000fe40007800000 */
[C---:B------:R-:W-:Y:S01]  /*0520*/  SEL R7, R10.reuse, R7, !P0 ;  /* 0x000000070a077207 */ /* 0x040fe20004000000 */
[----:B------:R-:W-:Y:S01]  /*0530*/  IMAD.IADD R10, R10, 0x1, R3 ;  /* 0x000000010a0a7824 */ /* 0x000fe200078e0203 */
[C---:B------:R-:W-:Y:S02]  /*0540*/  FSETP.NEU.AND P1, PT, R29.reuse, R13, PT ;  /* 0x0000000d1d00720b */ /* 0x040fe40003f2d000 */
[----:B------:R-:W-:-:S02]  /*0550*/  FMNMX R29, R29, R22, !PT ;  /* 0x000000161d1d7209 */ /* 0x000fc40007800000 */
        /* <DEDUP_REMOVED lines=14> */
[----:B------:R-:W-:-:S04]  /*0640*/  FSETP.NEU.AND P1, PT, R11, R25, PT ;  /* 0x000000190b00720b */ /* 0x000fc80003f2d000 */
[C---:B------:R-:W-:Y:S01]  /*0650*/  SEL R7, R10.reuse, R7, !P1 ;  /* 0x000000070a077207 */ /* 0x040fe20004800000 */
[----:B------:R-:W-:Y:S02]  /*0660*/  IMAD.IADD R10, R10, 0x1, R3 ;  /* 0x000000010a0a7824 */ /* 0x000fe400078e0203 */
[----:B------:R-:W-:Y:S01]  /*0670*/  VIADD R9, R9, 0x10 ;  /* 0x0000001009097836 */ /* 0x000fe20000000000 */
[----:B------:R-:W-:Y:S01]  /*0680*/  UIADD3 UR4, UPT, UPT, UR4, 0x10, URZ ;  /* 0x0000001004047890 */ /* 0x000fe2000fffe0ff */
[C---:B------:R-:W-:Y:S02]  /*0690*/  IMAD R8, R3.reuse, 0x10, R8 ;  /* 0x0000001003087824 */ /* 0x040fe400078e0208 */
[----:B------:R-:W-:Y:S01]  /*06a0*/  IMAD R6, R3, 0x10, R6 ;  /* 0x0000001003067824 */ /* 0x000fe200078e0206 */
[----:B--2---:R-:W-:-:S04]  /*06b0*/  FMNMX R12, R11, R26, !PT ;  /* 0x0000001a0b0c7209 */ /* 0x004fc80007800000 */
[C---:B------:R-:W-:Y:S02]  /*06c0*/  FSETP.NEU.AND P0, PT, R12.reuse, R26, PT ;  /* 0x0000001a0c00720b */ /* 0x040fe40003f0d000 */
[----:B------:R-:W-:Y:S02]  /*06d0*/  FMNMX R11, R12, R27, !PT ;  /* 0x0000001b0c0b7209 */ /* 0x000fe40007800000 */
[C---:B------:R-:W-:Y:S01]  /*06e0*/  SEL R7, R10.reuse, R7, !P0 ;  /* 0x000000070a077207 */ /* 0x040fe20004000000 */
[----:B------:R-:W-:Y:S01]  /*06f0*/  IMAD.IADD R10, R10, 0x1, R3 ;  /* 0x000000010a0a7824 */ /* 0x000fe200078e0203 */
[----:B------:R-:W-:-:S04]  /*0700*/  FSETP.NEU.AND P1, PT, R11, R27, PT ;  /* 0x0000001b0b00720b */ /* 0x000fc80003f2d000 */
[C---:B------:R-:W-:Y:S01]  /*0710*/  SEL R7, R10.reuse, R7, !P1 ;  /* 0x000000070a077207 */ /* 0x040fe20004800000 */
[----:B------:R-:W-:Y:S01]  /*0720*/  IMAD.IADD R10, R10, 0x1, R3 ;  /* 0x000000010a0a7824 */ /* 0x000fe200078e0203 */
[----:B---3--:R-:W-:-:S04]  /*0730*/  FMNMX R13, R11, R28, !PT ;  /* 0x0000001c0b0d7209 */ /* 0x008fc80007800000 */
[C---:B------:R-:W-:Y:S02]  /*0740*/  FSETP.NEU.AND P0, PT, R13.reuse, R28, PT ;  /* 0x0000001c0d00720b */ /* 0x040fe40003f0d000 */
[-C--:B----4-:R-:W-:Y:S02]  /*0750*/  FMNMX R12, R13, R16.reuse, !PT ;  /* 0x000000100d0c7209 */ /* 0x090fe40007800000 */
[----:B------:R-:W-:Y:S02]  /*0760*/  SEL R7, R10, R7, !P0 ;  /* 0x000000070a077207 */ /* 0x000fe40004000000 */
[-C--:B------:R-:W-:Y:S02]  /*0770*/  FMNMX R26, R12, R21.reuse, !PT ;  /* 0x000000150c1a7209 */ /* 0x080fe40007800000 */
[----:B------:R-:W-:Y:S02]  /*0780*/  ISETP.NE.AND P0, PT, R9, RZ, PT ;  /* 0x000000ff0900720c */ /* 0x000fe40003f05270 */
[----:B------:R-:W-:Y:S01]  /*0790*/  FSETP.NEU.AND P2, PT, R26, R21, PT ;  /* 0x000000151a00720b */ /* 0x000fe20003f4d000 */
[----:B------:R-:W-:Y:S01]  /*07a0*/  IMAD.IADD R10, R10, 0x1, R3 ;  /* 0x000000010a0a7824 */ /* 0x000fe200078e0203 */
[----:B------:R-:W-:-:S04]  /*07b0*/  FSETP.NEU.AND P1, PT, R12, R16, PT ;  /* 0x000000100c00720b */ /* 0x000fc80003f2d000 */
[----:B------:R-:W-:-:S07]  /*07c0*/  SEL R7, R10, R7, !P1 ;  /* 0x000000070a077207 */ /* 0x000fce0004800000 */
[----:B------:R-:W-:Y:S01]  /*07d0*/  @!P2 IMAD.IADD R7, R10, 0x1, R3 ;  /* 0x000000010a07a824 */ /* 0x000fe200078e0203 */
[----:B------:R-:W-:Y:S06]  /*07e0*/  @P0 BRA `(.L_x_77) ;  /* 0xfffffff800700947 */ /* 0x000fec000383ffff */
[----:B------:R-:W-:-:S12]  /*07f0*/  UIADD3 UR5, UPT, UPT, UR4, 0x1, URZ ;  /* 0x0000000104057890 */ /* 0x000fd8000fffe0ff */
.L_x_76:
[----:B------:R-:W-:-:S13]  /*0800*/  ISETP.NE.AND P0, PT, R5, RZ, PT ;  /* 0x000000ff0500720c */ /* 0x000fda0003f05270 */
[----:B------:R-:W-:Y:S05]  /*0810*/  @!P0 BRA `(.L_x_75) ;  /* 0x0000000400848947 */ /* 0x000fea0003800000 */
[----:B------:R-:W-:Y:S02]  /*0820*/  ISETP.GE.U32.AND P1, PT, R5, 0x8, PT ;  /* 0x000000080500780c */ /* 0x000fe40003f26070 */
[----:B------:R-:W-:-:S04]  /*0830*/  LOP3.LUT R6, R4, 0x7, RZ, 0xc0, !PT ;  /* 0x0000000704067812 */ /* 0x000fc800078ec0ff */
[----:B------:R-:W-:-:S07]  /*0840*/  ISETP.NE.AND P0, PT, R6, RZ, PT ;  /* 0x000000ff0600720c */ /* 0x000fce0003f05270 */
[----:B------:R-:W-:Y:S06]  /*0850*/  @!P1 BRA `(.L_x_78) ;  /* 0x0000000000c49947 */ /* 0x000fec0003800000 */
[----:B------:R-:W-:-:S04]  /*0860*/  IMAD R23, R3, UR5, RZ ;  /* 0x0000000503177c24 */ /* 0x000fc8000f8e02ff */
[----:B------:R-:W-:-:S04]  /*0870*/  IMAD.WIDE R20, R23, 0x4, R14 ;  /* 0x0000000417147825 */ /* 0x000fc800078e020e */
[C---:B------:R-:W-:Y:S02]  /*0880*/  IMAD.WIDE.U32 R28, R3.reuse, 0x4, R20 ;  /* 0x00000004031c7825 */ /* 0x040fe400078e0014 */
[----:B------:R1:W2:Y:S02]  /*0890*/  LDG.E R21, desc[UR6][R20.64] ;  /* 0x0000000614157981 */ /* 0x0002a4000c1e1900 */
[C---:B------:R-:W-:Y:S02]  /*08a0*/  IMAD.WIDE.U32 R24, R3.reuse, 0x4, R28 ;  /* 0x0000000403187825 */ /* 0x040fe400078e001c */
[----:B------:R-:W3:Y:S02]  /*08b0*/  LDG.E R5, desc[UR6][R28.64] ;  /* 0x000000061c057981 */ /* 0x000ee4000c1e1900 */
[C---:B------:R-:W-:Y:S02]  /*08c0*/  IMAD.WIDE.U32 R8, R3.reuse, 0x4, R24 ;  /* 0x0000000403087825 */ /* 0x040fe400078e0018 */
[----:B------:R-:W4:Y:S02]  /*08d0*/  LDG.E R24, desc[UR6][R24.64] ;  /* 0x0000000618187981 */ /* 0x000f24000c1e1900 */
[----:B------:R-:W-:-:S02]  /*08e0*/  IMAD.WIDE.U32 R10, R3, 0x4, R8 ;  /* 0x00000004030a7825 */ /* 0x000fc400078e0008 */
[----:B------:R4:W4:Y:S02]  /*08f0*/  LDG.E R8, desc[UR6][R8.64] ;  /* 0x0000000608087981 */ /* 0x000924000c1e1900 */
[C---:B------:R-:W-:Y:S02]  /*0900*/  IMAD.WIDE.U32 R12, R3.reuse, 0x4, R10 ;  /* 0x00000004030c7825 */ /* 0x040fe400078e000a */
[----:B------:R-:W4:Y:S02]  /*0910*/  LDG.E R10, desc[UR6][R10.64] ;  /* 0x000000060a0a7981 */ /* 0x000f24000c1e1900 */
[C---:B------:R-:W-:Y:S02]  /*0920*/  IMAD.WIDE.U32 R16, R3.reuse, 0x4, R12 ;  /* 0x0000000403107825 */ /* 0x040fe400078e000c */
[----:B------:R-:W4:Y:S02]  /*0930*/  LDG.E R12, desc[UR6][R12.64] ;  /* 0x000000060c0c7981 */ /* 0x000f24000c1e1900 */
[----:B------:R-:W-:-:S02]  /*0940*/  IMAD.WIDE.U32 R18, R3, 0x4, R16 ;  /* 0x0000000403127825 */ /* 0x000fc400078e0010 */
[----:B------:R-:W4:Y:S04]  /*0950*/  LDG.E R16, desc[UR6][R16.64] ;  /* 0x0000000610107981 */ /* 0x000f28000c1e1900 */
[----:B------:R-:W4:Y:S01]  /*0960*/  LDG.E R19, desc[UR6][R18.64] ;  /* 0x0000000612137981 */ /* 0x000f22000c1e1900 */
[----:B-1----:R-:W-:Y:S01]  /*0970*/  IMAD.IADD R20, R2, 0x1, R23 ;  /* 0x0000000102147824 */ /* 0x002fe200078e0217 */
[----:B------:R-:W-:Y:S01]  /*0980*/  UIADD3 UR5, UPT, UPT, UR5, 0x8, URZ ;  /* 0x0000000805057890 */ /* 0x000fe2000fffe0ff */
[----:B--2--5:R-:W-:-:S04]  /*0990*/  FMNMX R26, R26, R21, !PT ;  /* 0x000000151a1a7209 */ /* 0x024fc80007800000 */
[C---:B------:R-:W-:Y:S02]  /*09a0*/  FSETP.NEU.AND P1, PT, R26.reuse, R21, PT ;  /* 0x000000151a00720b */ /* 0x040fe40003f2d000 */
[----:B---3--:R-:W-:-:S04]  /*09b0*/  FMNMX R22, R26, R5, !PT ;  /* 0x000000051a167209 */ /* 0x008fc80007800000 */
[----:B------:R-:W-:Y:S02]  /*09c0*/  FSETP.NEU.AND P2, PT, R22, R5, PT ;  /* 0x000000051600720b */ /* 0x000fe40003f4d000 */
[C---:B------:R-:W-:Y:S01]  /*09d0*/  SEL R5, R20.reuse, R7, !P1 ;  /* 0x0000000714057207 */ /* 0x040fe20004800000 */
[----:B------:R-:W-:Y:S01]  /*09e0*/  IMAD.IADD R20, R20, 0x1, R3 ;  /* 0x0000000114147824 */ /* 0x000fe200078e0203 */
[----:B----4-:R-:W-:-:S04]  /*09f0*/  FMNMX R9, R22, R24, !PT ;  /* 0x0000001816097209 */ /* 0x010fc80007800000 */
[C---:B------:R-:W-:Y:S02]  /*0a00*/  FMNMX R7, R9.reuse, R8, !PT ;  /* 0x0000000809077209 */ /* 0x040fe40007800000 */
[C---:B------:R-:W-:Y:S01]  /*0a10*/  SEL R5, R20.reuse, R5, !P2 ;  /* 0x0000000514057207 */ /* 0x040fe20005000000 */
[--C-:B------:R-:W-:Y:S01]  /*0a20*/  IMAD.IADD R20, R20, 0x1, R3.reuse ;  /* 0x0000000114147824 */ /* 0x100fe200078e0203 */
[----:B------:R-:W-:Y:S02]  /*0a30*/  FSETP.NEU.AND P1, PT, R9, R24, PT ;  /* 0x000000180900720b */ /* 0x000fe40003f2d000 */
[C---:B------:R-:W-:Y:S02]  /*0a40*/  FMNMX R9, R7.reuse, R10, !PT ;  /* 0x0000000a07097209 */ /* 0x040fe40007800000 */
[----:B------:R-:W-:Y:S02]  /*0a50*/  FSETP.NEU.AND P2, PT, R7, R8, PT ;  /* 0x000000080700720b */ /* 0x000fe40003f4d000 */
[C---:B------:R-:W-:Y:S01]  /*0a60*/  SEL R5, R20.reuse, R5, !P1 ;  /* 0x0000000514057207 */ /* 0x040fe20004800000 */
[----:B------:R-:W-:Y:S01]  /*0a70*/  IMAD.IADD R20, R20, 0x1, R3 ;  /* 0x0000000114147824 */ /* 0x000fe200078e0203 */
[----:B------:R-:W-:-:S02]  /*0a80*/  FMNMX R7, R9, R12, !PT ;  /* 0x0000000c09077209 */ /* 0x000fc40007800000 */
[----:B------:R-:W-:Y:S02]  /*0a90*/  FSETP.NEU.AND P3, PT, R9, R10, PT ;  /* 0x0000000a0900720b */ /* 0x000fe40003f6d000 */
[C---:B------:R-:W-:Y:S02]  /*0aa0*/  SEL R5, R20.reuse, R5, !P2 ;  /* 0x0000000514057207 */ /* 0x040fe40005000000 */
[----:B------:R-:W-:Y:S01]  /*0ab0*/  FMNMX R8, R7, R16, !PT ;  /* 0x0000001007087209 */ /* 0x000fe20007800000 */
[----:B------:R-:W-:-:S03]  /*0ac0*/  IMAD.IADD R20, R20, 0x1, R3 ;  /* 0x0000000114147824 */ /* 0x000fc600078e0203 */
[----:B------:R-:W-:Y:S02]  /*0ad0*/  FMNMX R26, R8, R19, !PT ;  /* 0x00000013081a7209 */ /* 0x000fe40007800000 */
[C---:B------:R-:W-:Y:S01]  /*0ae0*/  SEL R5, R20.reuse, R5, !P3 ;  /* 0x0000000514057207 */ /* 0x040fe20005800000 */
[--C-:B------:R-:W-:Y:S01]  /*0af0*/  IMAD.IADD R20, R20, 0x1, R3.reuse ;  /* 0x0000000114147824 */ /* 0x100fe200078e0203 */
[----:B------:R-:W-:Y:S02]  /*0b00*/  FSETP.NEU.AND P3, PT, R26, R19, PT ;  /* 0x000000131a00720b */ /* 0x000fe40003f6d000 */
[----:B------:R-:W-:Y:S02]  /*0b10*/  FSETP.NEU.AND P1, PT, R7, R12, PT ;  /* 0x0000000c0700720b */ /* 0x000fe40003f2d000 */
[----:B------:R-:W-:Y:S02]  /*0b20*/  FSETP.NEU.AND P2, PT, R8, R16, PT ;  /* 0x000000100800720b */ /* 0x000fe40003f4d000 */
[C---:B------:R-:W-:Y:S01]  /*0b30*/  SEL R5, R20.reuse, R5, !P1 ;  /* 0x0000000514057207 */ /* 0x040fe20004800000 */
[----:B------:R-:W-:-:S05]  /*0b40*/  IMAD.IADD R20, R20, 0x1, R3 ;  /* 0x0000000114147824 */ /* 0x000fca00078e0203 */
[C---:B------:R-:W-:Y:S01]  /*0b50*/  SEL R7, R20.reuse, R5, !P2 ;  /* 0x0000000514077207 */ /* 0x040fe20005000000 */
[----:B------:R-:W-:-:S07]  /*0b60*/  @!P3 IMAD.IADD R7, R20, 0x1, R3 ;  /* 0x000000011407b824 */ /* 0x000fce00078e0203 */
.L_x_78:
        /* <DEDUP_REMOVED lines=8> */
[----:B------:R-:W2:Y:S02]  /*0bf0*/  LDG.E R9, desc[UR6][R8.64] ;  /* 0x0000000608097981 */ /* 0x000ea4000c1e1900 */
[C---:B------:R-:W-:Y:S02]  /*0c00*/  IMAD.WIDE.U32 R12, R3.reuse, 0x4, R10 ;  /* 0x00000004030c7825 */ /* 0x040fe400078e000a */
[----:B------:R-:W3:Y:S02]  /*0c10*/  LDG.E R11, desc[UR6][R10.64] ;  /* 0x000000060a0b7981 */ /* 0x000ee4000c1e1900 */
[----:B------:R-:W-:Y:S02]  /*0c20*/  IMAD.WIDE.U32 R16, R3, 0x4, R12 ;  /* 0x0000000403107825 */ /* 0x000fe400078e000c */
[----:B------:R-:W4:Y:S04]  /*0c30*/  LDG.E R13, desc[UR6][R12.64] ;  /* 0x000000060c0d7981 */ /* 0x000f28000c1e1900 */
[----:B------:R-:W4:Y:S01]  /*0c40*/  LDG.E R17, desc[UR6][R16.64] ;  /* 0x0000000610117981 */ /* 0x000f22000c1e1900 */
[----:B------:R-:W-:Y:S01]  /*0c50*/  IMAD.IADD R6, R2, 0x1, R5 ;  /* 0x0000000102067824 */ /* 0x000fe200078e0205 */
[----:B------:R-:W-:Y:S01]  /*0c60*/  UIADD3 UR5, UPT, UPT, UR5, 0x4, URZ ;  /* 0x0000000405057890 */ /* 0x000fe2000fffe0ff */
[----:B--2--5:R-:W-:-:S04]  /*0c70*/  FMNMX R26, R26, R9, !PT ;  /* 0x000000091a1a7209 */ /* 0x024fc80007800000 */
[C---:B------:R-:W-:Y:S02]  /*0c80*/  FSETP.NEU.AND P2, PT, R26.reuse, R9, PT ;  /* 0x000000091a00720b */ /* 0x040fe40003f4d000 */
[----:B---3--:R-:W-:Y:S02]  /*0c90*/  FMNMX R18, R26, R11, !PT ;  /* 0x0000000b1a127209 */ /* 0x008fe40007800000 */
[C---:B------:R-:W-:Y:S01]  /*0ca0*/  SEL R5, R6.reuse, R7, !P2 ;  /* 0x0000000706057207 */ /* 0x040fe20005000000 */
[--C-:B------:R-:W-:Y:S01]  /*0cb0*/  IMAD.IADD R6, R6, 0x1, R3.reuse ;  /* 0x0000000106067824 */ /* 0x100fe200078e0203 */
[C---:B------:R-:W-:Y:S02]  /*0cc0*/  FSETP.NEU.AND P1, PT, R18.reuse, R11, PT ;  /* 0x0000000b1200720b */ /* 0x040fe40003f2d000 */
[----:B----4-:R-:W-:Y:S02]  /*0cd0*/  FMNMX R20, R18, R13, !PT ;  /* 0x0000000d12147209 */ /* 0x010fe40007800000 */
[C---:B------:R-:W-:Y:S01]  /*0ce0*/  SEL R5, R6.reuse, R5, !P1 ;  /* 0x0000000506057207 */ /* 0x040fe20004800000 */
[----:B------:R-:W-:Y:S01]  /*0cf0*/  IMAD.IADD R6, R6, 0x1, R3 ;  /* 0x0000000106067824 */ /* 0x000fe200078e0203 */
[----:B------:R-:W-:-:S02]  /*0d00*/  FMNMX R26, R20, R17, !PT ;  /* 0x00000011141a7209 */ /* 0x000fc40007800000 */
[----:B------:R-:W-:Y:S02]  /*0d10*/  FSETP.NEU.AND P2, PT, R20, R13, PT ;  /* 0x0000000d1400720b */ /* 0x000fe40003f4d000 */
[----:B------:R-:W-:Y:S02]  /*0d20*/  FSETP.NEU.AND P3, PT, R26, R17, PT ;  /* 0x000000111a00720b */ /* 0x000fe40003f6d000 */
[----:B------:R-:W-:-:S11]  /*0d30*/  SEL R7, R6, R5, !P2 ;  /* 0x0000000506077207 */ /* 0x000fd60005000000 */
[----:B------:R-:W-:-:S07]  /*0d40*/  @!P3 IMAD.IADD R7, R6, 0x1, R3 ;  /* 0x000000010607b824 */ /* 0x000fce00078e0203 */
.L_x_79:
[----:B------:R-:W-:Y:S05]  /*0d50*/  @!P0 BRA `(.L_x_75) ;  /* 0x0000000000348947 */ /* 0x000fea0003800000 */
[----:B------:R-:W-:Y:S02]  /*0d60*/  IMAD R9, R3, UR5, RZ ;  /* 0x0000000503097c24 */ /* 0x000fe4000f8e02ff */
[----:B------:R-:W-:Y:S02]  /*0d70*/  IMAD.MOV R6, RZ, RZ, -R4 ;  /* 0x000000ffff067224 */ /* 0x000fe400078e0a04 */
[----:B------:R-:W-:-:S07]  /*0d80*/  IMAD.IADD R2, R2, 0x1, R9 ;  /* 0x0000000102027824 */ /* 0x000fce00078e0209 */
.L_x_80:
[----:B------:R-:W-:-:S06]  /*0d90*/  IMAD.WIDE R4, R9, 0x4, R14 ;  /* 0x0000000409047825 */ /* 0x000fcc00078e020e */
[----:B------:R-:W2:Y:S01]  /*0da0*/  LDG.E R5, desc[UR6][R4.64] ;  /* 0x0000000604057981 */ /* 0x000ea2000c1e1900 */
[----:B------:R-:W-:Y:S02]  /*0db0*/  VIADD R6, R6, 0x1 ;  /* 0x0000000106067836 */ /* 0x000fe40000000000 */
[----:B------:R-:W-:-:S03]  /*0dc0*/  IMAD.IADD R9, R9, 0x1, R3 ;  /* 0x0000000109097824 */ /* 0x000fc600078e0203 */
[----:B------:R-:W-:Y:S02]  /*0dd0*/  ISETP.NE.AND P1, PT, R6, RZ, PT ;  /* 0x000000ff0600720c */ /* 0x000fe40003f25270 */
[----:B--2--5:R-:W-:-:S04]  /*0de0*/  FMNMX R26, R5, R26, !PT ;  /* 0x0000001a051a7209 */ /* 0x024fc80007800000 */
[----:B------:R-:W-:-:S04]  /*0df0*/  FSETP.NEU.AND P0, PT, R26, R5, PT ;  /* 0x000000051a00720b */ /* 0x000fc80003f0d000 */
[C---:B------:R-:W-:Y:S01]  /*0e00*/  SEL R7, R2.reuse, R7, !P0 ;  /* 0x0000000702077207 */ /* 0x040fe20004000000 */
[----:B------:R-:W-:Y:S02]  /*0e10*/  IMAD.IADD R2, R2, 0x1, R3 ;  /* 0x0000000102027824 */ /* 0x000fe400078e0203 */
[----:B------:R-:W-:Y:S06]  /*0e20*/  @P1 BRA `(.L_x_80) ;  /* 0xfffffffc00d81947 */ /* 0x000fec000383ffff */
.L_x_75:
[----:B------:R-:W1:Y:S08]  /*0e30*/  LDC.64 R2, c[0x0][0x388] ;  /* 0x0000e200ff027b82 */ /* 0x000e700000000a00 */
[----:B------:R-:W2:Y:S01]  /*0e40*/  LDC.64 R4, c[0x0][0x390] ;  /* 0x0000e400ff047b82 */ /* 0x000ea20000000a00 */
[----:B-1----:R-:W-:-:S05]  /*0e50*/  IMAD.WIDE.U32 R2, R0, 0x4, R2 ;  /* 0x0000000400027825 */ /* 0x002fca00078e0002 */
[----:B-----5:R-:W-:Y:S01]  /*0e60*/  STG.E desc[UR6][R2.64], R26 ;  /* 0x0000001a02007986 */ /* 0x020fe2000c101906 */
[----:B--2---:R-:W-:-:S05]  /*0e70*/  IMAD.WIDE.U32 R4, R0, 0x4, R4 ;  /* 0x0000000400047825 */ /* 0x004fca00078e0004 */
[----:B------:R-:W-:Y:S01]  /*0e80*/  STG.E desc[UR6][R4.64], R7 ;  /* 0x0000000704007986 */ /* 0x000fe2000c101906 */
[----:B------:R-:W-:Y:S05]  /*0e90*/  EXIT ;  /* 0x000000000000794d */ /* 0x000fea0003800000 */
.L_x_81:
        /* <DEDUP_REMOVED lines=14> */
.L_x_89:


//--------------------- .text._Z17simple_max_kernelPfS_Pi --------------------------
	.section	.text._Z17simple_max_kernelPfS_Pi,"ax",@progbits
	.align	128
        .global         _Z17simple_max_kernelPfS_Pi
        .type           _Z17simple_max_kernelPfS_Pi,@function
        .size           _Z17simple_max_kernelPfS_Pi,(.L_x_90 - _Z17simple_max_kernelPfS_Pi)
        .other          _Z17simple_max_kernelPfS_Pi,@"STO_CUDA_ENTRY STV_DEFAULT"
_Z17simple_max_kernelPfS_Pi:
.text._Z17simple_max_kernelPfS_Pi:
[----:B------:R-:W-:Y:S01]  /*0000*/  LDC R1, c[0x0][0x37c] ;  /* 0x0000df00ff017b82 */ /* 0x000fe20000000800 */
[----:B------:R-:W0:Y:S07]  /*0010*/  LDCU.64 UR4, c[0x0][0x380] ;  /* 0x00007000ff0477ac */ /* 0x000e2e0008000a00 */
[----:B------:R-:W1:Y:S01]  /*0020*/  LDC.64 R2, c[0x0][0x380] ;  /* 0x0000e000ff027b82 */ /* 0x000e620000000a00 */
[----:B------:R-:W1:Y:S01]  /*0030*/  LDCU.64 UR6, c[0x0][0x358] ;  /* 0x00006b00ff0677ac */ /* 0x000e620008000a00 */
[----:B------:R-:W-:-:S02]  /*0040*/  IMAD.MOV.U32 R0, RZ, RZ, RZ ;  /* 0x000000ffff007224 */ /* 0x000fc400078e00ff */
[----:B------:R-:W-:Y:S01]  /*0050*/  IMAD.MOV.U32 R5, RZ, RZ, RZ ;  /* 0x000000ffff057224 */ /* 0x000fe200078e00ff */
[----:B0-----:R-:W-:-:S04]  /*0060*/  UIADD3 UR4, UP0, UPT, UR4, 0x20, URZ ;  /* 0x0000002004047890 */ /* 0x001fc8000ff1e0ff */
[----:B------:R-:W-:Y:S01]  /*0070*/  UIADD3.X UR5, UPT, UPT, URZ, UR5, URZ, UP0, !UPT ;  /* 0x00000005ff057290 */ /* 0x000fe200087fe4ff */
[----:B-1----:R0:W5:Y:S02]  /*0080*/  LDG.E R13, desc[UR6][R2.64] ;  /* 0x00000006020d7981 */ /* 0x002164000c1e1900 */
[----:B0-----:R-:W-:-:S03]  /*0090*/  IMAD.U32 R2, RZ, RZ, UR4 ;  /* 0x00000004ff027e24 */ /* 0x001fc6000f8e00ff */
[----:B------:R-:W-:-:S07]  /*00a0*/  IMAD.U32 R3, RZ, RZ, UR5 ;  /* 0x00000005ff037e24 */ /* 0x000fce000f8e00ff */
.L_x_82:
[----:B------:R-:W2:Y:S04]  /*00b0*/  LDG.E R14, desc[UR6][R2.64+-0x20] ;  /* 0xffffe006020e7981 */ /* 0x000ea8000c1e1900 */
[----:B------:R-:W3:Y:S04]  /*00c0*/  LDG.E R16, desc[UR6][R2.64+-0x1c] ;  /* 0xffffe40602107981 */ /* 0x000ee8000c1e1900 */
[----:B------:R-:W4:Y:S04]  /*00d0*/  LDG.E R18, desc[UR6][R2.64+-0x18] ;  /* 0xffffe80602127981 */ /* 0x000f28000c1e1900 */
        /* <DEDUP_REMOVED lines=12> */
[----:B------:R0:W4:Y:S01]  /*01a0*/  LDG.E R4, desc[UR6][R2.64+0x1c] ;  /* 0x00001c0602047981 */ /* 0x000122000c1e1900 */
[----:B--2--5:R-:W-:-:S04]  /*01b0*/  FSETP.GEU.AND P3, PT, R13, R14, PT ;  /* 0x0000000e0d00720b */ /* 0x024fc80003f6e000 */
[----:B------:R-:W-:Y:S02]  /*01c0*/  FSEL R13, R14, R13, !P3 ;  /* 0x0000000d0e0d7208 */ /* 0x000fe40005800000 */
[----:B------:R-:W-:Y:S02]  /*01d0*/  SEL R0, R5, R0, !P3 ;  /* 0x0000000005007207 */ /* 0x000fe40005800000 */
[----:B---3--:R-:W-:-:S04]  /*01e0*/  FSETP.GEU.AND P4, PT, R13, R16, PT ;  /* 0x000000100d00720b */ /* 0x008fc80003f8e000 */
[----:B------:R-:W-:-:S04]  /*01f0*/  FSEL R13, R16, R13, !P4 ;  /* 0x0000000d100d7208 */ /* 0x000fc80006000000 */
[----:B----4-:R-:W-:-:S04]  /*0200*/  FSETP.GEU.AND P5, PT, R13, R18, PT ;  /* 0x000000120d00720b */ /* 0x010fc80003fae000 */
[----:B------:R-:W-:Y:S01]  /*0210*/  FSEL R13, R18, R13, !P5 ;  /* 0x0000000d120d7208 */ /* 0x000fe20006800000 */
[----:B------:R-:W-:-:S03]  /*0220*/  @!P4 VIADD R0, R5, 0x1 ;  /* 0x000000010500c836 */ /* 0x000fc60000000000 */
[----:B------:R-:W-:-:S04]  /*0230*/  FSETP.GEU.AND P6, PT, R13, R20, PT ;  /* 0x000000140d00720b */ /* 0x000fc80003fce000 */
        /* <DEDUP_REMOVED lines=34> */
[----:B------:R-:W-:Y:S01]  /*0460*/  @!P2 VIADD R0, R5, 0xd ;  /* 0x0000000d0500a836 */ /* 0x000fe20000000000 */
[----:B0-----:R-:W-:Y:S02]  /*0470*/  IADD3 R2, P2, PT, R2, 0x40, RZ ;  /* 0x0000004002027810 */ /* 0x001fe40007f5e0ff */
[----:B------:R-:W-:-:S03]  /*0480*/  FSETP.GEU.AND P0, PT, R7, R4, PT ;  /* 0x000000040700720b */ /* 0x000fc60003f0e000 */
[----:B------:R-:W-:Y:S01]  /*0490*/  IMAD.X R3, RZ, RZ, R3, P2 ;  /* 0x000000ffff037224 */ /* 0x000fe200010e0603 */
[----:B------:R-:W-:Y:S01]  /*04a0*/  FSEL R13, R4, R7, !P0 ;  /* 0x00000007040d7208 */ /* 0x000fe20004000000 */
[----:B------:R-:W-:-:S08]  /*04b0*/  @!P3 VIADD R0, R5, 0xe ;  /* 0x0000000e0500b836 */ /* 0x000fd00000000000 */
[C---:B------:R-:W-:Y:S02]  /*04c0*/  @!P0 VIADD R0, R5.reuse, 0xf ;  /* 0x0000000f05008836 */ /* 0x040fe40000000000 */
[----:B------:R-:W-:-:S05]  /*04d0*/  VIADD R5, R5, 0x10 ;  /* 0x0000001005057836 */ /* 0x000fca0000000000 */
[----:B------:R-:W-:-:S13]  /*04e0*/  ISETP.NE.AND P1, PT, R5, 0x4000, PT ;  /* 0x000040000500780c */ /* 0x000fda0003f25270 */
[----:B------:R-:W-:Y:S05]  /*04f0*/  @P1 BRA `(.L_x_82) ;  /* 0xfffffff800ec1947 */ /* 0x000fea000383ffff */
[----:B------:R-:W0:Y:S08]  /*0500*/  LDC.64 R2, c[0x0][0x388] ;  /* 0x0000e200ff027b82 */ /* 0x000e300000000a00 */
[----:B------:R-:W1:Y:S01]  /*0510*/  LDC.64 R4, c[0x0][0x390] ;  /* 0x0000e400ff047b82 */ /* 0x000e620000000a00 */
[----:B0-----:R-:W-:Y:S04]  /*0520*/  STG.E desc[UR6][R2.64], R13 ;  /* 0x0000000d02007986 */ /* 0x001fe8000c101906 */
[----:B-1----:R-:W-:Y:S01]  /*0530*/  STG.E desc[UR6][R4.64], R0 ;  /* 0x0000000004007986 */ /* 0x002fe2000c101906 */
[----:B------:R-:W-:Y:S05]  /*0540*/  EXIT ;  /* 0x000000000000794d */ /* 0x000fea0003800000 */
.L_x_83:
        /* <DEDUP_REMOVED lines=11> */
.L_x_90:


//--------------------- .nv.shared._Z12block_kernelPiS_PfS0_S0_S0_S0_S_ --------------------------
	.section	.nv.shared._Z12block_kernelPiS_PfS0_S0_S0_S0_S_,"aw",@nobits
	.sectionflags	@""
	.align	4
.nv.shared._Z12block_kernelPiS_PfS0_S0_S0_S0_S_:
	.zero		9216


//--------------------- .nv.shared.reserved.0     --------------------------
	.section	.nv.shared.reserved.0,"aw",@nobits
	.weak		__nv_reservedSMEM_offset_0_alias
	.size		__nv_reservedSMEM_offset_0_alias, 0, 64
	.other		__nv_reservedSMEM_offset_0_alias,@"STO_CUDA_RESERVED_SHARED STV_DEFAULT"
__nv_reservedSMEM_offset_0_alias:
	.zero		0
	.zero		64


//--------------------- .nv.constant0._Z12block_kernelPiS_PfS0_S0_S0_S0_S_ --------------------------
	.section	.nv.constant0._Z12block_kernelPiS_PfS0_S0_S0_S0_S_,"a",@progbits
	.sectionflags	@""
	.align	4
.nv.constant0._Z12block_kernelPiS_PfS0_S0_S0_S0_S_:
	.zero		960


//--------------------- .nv.constant0._Z7flambdaPfS_S_S_ii --------------------------
	.section	.nv.constant0._Z7flambdaPfS_S_S_ii,"a",@progbits
	.sectionflags	@""
	.align	4
.nv.constant0._Z7flambdaPfS_S_S_ii:
	.zero		936


//--------------------- .nv.constant0._Z20my_reduction_kernel2PfPiS_S0_i --------------------------
	.section	.nv.constant0._Z20my_reduction_kernel2PfPiS_S0_i,"a",@progbits
	.sectionflags	@""
	.align	4
.nv.constant0._Z20my_reduction_kernel2PfPiS_S0_i:
	.zero		932


//--------------------- .nv.constant0._Z20my_reduction_kernel1PfS_Pii --------------------------
	.section	.nv.constant0._Z20my_reduction_kernel1PfS_Pii,"a",@progbits
	.sectionflags	@""
	.align	4
.nv.constant0._Z20my_reduction_kernel1PfS_Pii:
	.zero		924


//--------------------- .nv.constant0._Z17simple_max_kernelPfS_Pi --------------------------
	.section	.nv.constant0._Z17simple_max_kernelPfS_Pi,"a",@progbits
	.sectionflags	@""
	.align	4
.nv.constant0._Z17simple_max_kernelPfS_Pi:
	.zero		920


//--------------------- SYMBOLS --------------------------

	.type		.nv.reservedSmem.offset0,@object
	.size		.nv.reservedSmem.offset0,0x4
	.type		.nv.reservedSmem.cap,@object
	.size		.nv.reservedSmem.cap,0x4
